	.headerflags	@"EF_CUDA_TEXMODE_UNIFIED EF_CUDA_64BIT_ADDRESS EF_CUDA_SM89 EF_CUDA_VIRTUAL_SM(EF_CUDA_SM89)"
	.elftype	@"ET_EXEC"


//--------------------- .nv.info                  --------------------------
	.section	.nv.info,"",@"SHT_CUDA_INFO"
	.align	4


	//----- nvinfo : EIATTR_REGCOUNT
	.align		4
        /*0000*/ 	.byte	0x04, 0x2f
        /*0002*/ 	.short	(.L_1 - .L_0)
	.align		4
.L_0:
        /*0004*/ 	.word	index@(matmul_kernel)
        /*0008*/ 	.word	0x000000a7


	//----- nvinfo : EIATTR_FRAME_SIZE
	.align		4
.L_1:
        /*000c*/ 	.byte	0x04, 0x11
        /*000e*/ 	.short	(.L_3 - .L_2)
	.align		4
.L_2:
        /*0010*/ 	.word	index@(matmul_kernel)
        /*0014*/ 	.word	0x00000000


	//----- nvinfo : EIATTR_MIN_STACK_SIZE
	.align		4
.L_3:
        /*0018*/ 	.byte	0x04, 0x12
        /*001a*/ 	.short	(.L_5 - .L_4)
	.align		4
.L_4:
        /*001c*/ 	.word	index@(matmul_kernel)
        /*0020*/ 	.word	0x00000000
.L_5:


//--------------------- .nv.info.matmul_kernel    --------------------------
	.section	.nv.info.matmul_kernel,"",@"SHT_CUDA_INFO"
	.sectionflags	@""
	.align	4


	//----- nvinfo : EIATTR_CUDA_API_VERSION
	.align		4
        /*0000*/ 	.byte	0x04, 0x37
        /*0002*/ 	.short	(.L_7 - .L_6)
.L_6:
        /*0004*/ 	.word	0x00000080


	//----- nvinfo : EIATTR_PARAM_CBANK
	.align		4
.L_7:
        /*0008*/ 	.byte	0x04, 0x0a
        /*000a*/ 	.short	(.L_9 - .L_8)
	.align		4
.L_8:
        /*000c*/ 	.word	index@(.nv.constant0.matmul_kernel)
        /*0010*/ 	.short	0x0160
        /*0012*/ 	.short	0x0038


	//----- nvinfo : EIATTR_CBANK_PARAM_SIZE
	.align		4
.L_9:
        /*0014*/ 	.byte	0x03, 0x19
        /*0016*/ 	.short	0x0038


	//----- nvinfo : EIATTR_KPARAM_INFO
	.align		4
        /*0018*/ 	.byte	0x04, 0x17
        /*001a*/ 	.short	(.L_11 - .L_10)
.L_10:
        /*001c*/ 	.word	0x00000000
        /*0020*/ 	.short	0x0009
        /*0022*/ 	.short	0x0030
        /*0024*/ 	.byte	0x00, 0xf4, 0x21, 0x00


	//----- nvinfo : EIATTR_KPARAM_INFO
	.align		4
.L_11:
        /*0028*/ 	.byte	0x04, 0x17
        /*002a*/ 	.short	(.L_13 - .L_12)
.L_12:
        /*002c*/ 	.word	0x00000000
        /*0030*/ 	.short	0x0008
        /*0032*/ 	.short	0x002c
        /*0034*/ 	.byte	0x00, 0xf0, 0x11, 0x00


	//----- nvinfo : EIATTR_KPARAM_INFO
	.align		4
.L_13:
        /*0038*/ 	.byte	0x04, 0x17
        /*003a*/ 	.short	(.L_15 - .L_14)
.L_14:
        /*003c*/ 	.word	0x00000000
        /*0040*/ 	.short	0x0007
        /*0042*/ 	.short	0x0028
        /*0044*/ 	.byte	0x00, 0xf0, 0x11, 0x00


	//----- nvinfo : EIATTR_KPARAM_INFO
	.align		4
.L_15:
        /*0048*/ 	.byte	0x04, 0x17
        /*004a*/ 	.short	(.L_17 - .L_16)
.L_16:
        /*004c*/ 	.word	0x00000000
        /*0050*/ 	.short	0x0006
        /*0052*/ 	.short	0x0024
        /*0054*/ 	.byte	0x00, 0xf0, 0x11, 0x00


	//----- nvinfo : EIATTR_KPARAM_INFO
	.align		4
.L_17:
        /*0058*/ 	.byte	0x04, 0x17
        /*005a*/ 	.short	(.L_19 - .L_18)
.L_18:
        /*005c*/ 	.word	0x00000000
        /*0060*/ 	.short	0x0005
        /*0062*/ 	.short	0x0020
        /*0064*/ 	.byte	0x00, 0xf0, 0x11, 0x00


	//----- nvinfo : EIATTR_KPARAM_INFO
	.align		4
.L_19:
        /*0068*/ 	.byte	0x04, 0x17
        /*006a*/ 	.short	(.L_21 - .L_20)
.L_20:
        /*006c*/ 	.word	0x00000000
        /*0070*/ 	.short	0x0004
        /*0072*/ 	.short	0x001c
        /*0074*/ 	.byte	0x00, 0xf0, 0x11, 0x00


	//----- nvinfo : EIATTR_KPARAM_INFO
	.align		4
.L_21:
        /*0078*/ 	.byte	0x04, 0x17
        /*007a*/ 	.short	(.L_23 - .L_22)
.L_22:
        /*007c*/ 	.word	0x00000000
        /*0080*/ 	.short	0x0003
        /*0082*/ 	.short	0x0018
        /*0084*/ 	.byte	0x00, 0xf0, 0x11, 0x00


	//----- nvinfo : EIATTR_KPARAM_INFO
	.align		4
.L_23:
        /*0088*/ 	.byte	0x04, 0x17
        /*008a*/ 	.short	(.L_25 - .L_24)
.L_24:
        /*008c*/ 	.word	0x00000000
        /*0090*/ 	.short	0x0002
        /*0092*/ 	.short	0x0010
        /*0094*/ 	.byte	0x00, 0xf4, 0x21, 0x00


	//----- nvinfo : EIATTR_KPARAM_INFO
	.align		4
.L_25:
        /*0098*/ 	.byte	0x04, 0x17
        /*009a*/ 	.short	(.L_27 - .L_26)
.L_26:
        /*009c*/ 	.word	0x00000000
        /*00a0*/ 	.short	0x0001
        /*00a2*/ 	.short	0x0008
        /*00a4*/ 	.byte	0x00, 0xf4, 0x21, 0x00


	//----- nvinfo : EIATTR_KPARAM_INFO
	.align		4
.L_27:
        /*00a8*/ 	.byte	0x04, 0x17
        /*00aa*/ 	.short	(.L_29 - .L_28)
.L_28:
        /*00ac*/ 	.word	0x00000000
        /*00b0*/ 	.short	0x0000
        /*00b2*/ 	.short	0x0000
        /*00b4*/ 	.byte	0x00, 0xf4, 0x21, 0x00


	//----- nvinfo : EIATTR_MAXREG_COUNT
	.align		4
.L_29:
        /*00b8*/ 	.byte	0x03, 0x1b
        /*00ba*/ 	.short	0x00ff


	//----- nvinfo : EIATTR_EXIT_INSTR_OFFSETS
	.align		4
        /*00bc*/ 	.byte	0x04, 0x1c
        /*00be*/ 	.short	(.L_31 - .L_30)


	//   ....[0]....
.L_30:
        /*00c0*/ 	.word	0x00003a00


	//   ....[1]....
        /*00c4*/ 	.word	0x00003a60


	//----- nvinfo : EIATTR_REQNTID
	.align		4
.L_31:
        /*00c8*/ 	.byte	0x04, 0x10
        /*00ca*/ 	.short	(.L_33 - .L_32)
.L_32:
        /*00cc*/ 	.word	0x00000080
        /*00d0*/ 	.word	0x00000001
        /*00d4*/ 	.word	0x00000001
.L_33:


//--------------------- .nv.callgraph             --------------------------
	.section	.nv.callgraph,"",@"SHT_CUDA_CALLGRAPH"
	.align	4
	.sectionentsize	8
	.align		4
        /*0000*/ 	.word	0x00000000
	.align		4
        /*0004*/ 	.word	0xffffffff
	.align		4
        /*0008*/ 	.word	0x00000000
	.align		4
        /*000c*/ 	.word	0xfffffffe
	.align		4
        /*0010*/ 	.word	0x00000000
	.align		4
        /*0014*/ 	.word	0xfffffffd
	.align		4
        /*0018*/ 	.word	0x00000000
	.align		4
        /*001c*/ 	.word	0xfffffffc


//--------------------- .nv.rel.action            --------------------------
	.section	.nv.rel.action,"",@"SHT_CUDA_RELOCINFO"
	.align	8
	.sectionentsize	8
        /*0000*/ 	.byte	0x73, 0x00, 0x00, 0x00, 0x00, 0x00, 0x00, 0x00, 0x00, 0x00, 0x00, 0x11, 0x25, 0x00, 0x05, 0x36


//--------------------- .nv.constant0.matmul_kernel --------------------------
	.section	.nv.constant0.matmul_kernel,"a",@progbits
	.sectionflags	@""
	.align	4
.nv.constant0.matmul_kernel:
	.zero		408


//--------------------- .text.matmul_kernel       --------------------------
	.section	.text.matmul_kernel,"ax",@progbits
	.sectionflags	@"SHF_BARRIERS=1"
	.sectioninfo	@"SHI_REGISTERS=167"
	.align	128
        .global         matmul_kernel
        .type           matmul_kernel,@function
        .size           matmul_kernel,(.L_x_4 - matmul_kernel)
        .other          matmul_kernel,@"STO_CUDA_ENTRY STV_DEFAULT"
matmul_kernel:
.text.matmul_kernel:
[----:B------:R-:W-:Y:S02]  /*0000*/  IMAD.MOV.U32 R1, RZ, RZ, c[0x0][0x28] ;  /* 0x00000a00ff017624 */ /* 0x000fe400078e00ff */
[----:B------:R-:W-:Y:S01]  /*0010*/  IMAD.MOV.U32 R0, RZ, RZ, c[0x0][0x17c] ;  /* 0x00005f00ff007624 */ /* 0x000fe200078e00ff */
[----:B------:R-:W1:Y:S01]  /*0020*/  S2R R5, SR_CTAID.X ;  /* 0x0000000000057919 */ /* 0x000e620000002500 */
[----:B------:R-:W-:Y:S01]  /*0030*/  IABS R11, c[0x0][0x178] ;  /* 0x00005e00000b7a13 */ /* 0x000fe20000000000 */
[----:B------:R-:W-:Y:S01]  /*0040*/  ULDC UR7, c[0x0][0x180] ;  /* 0x0000600000077ab9 */ /* 0x000fe20000000800 */
[----:B------:R-:W-:Y:S01]  /*0050*/  IABS R13, c[0x0][0x17c] ;  /* 0x00005f00000d7a13 */ /* 0x000fe20000000000 */
[----:B------:R-:W2:Y:S01]  /*0060*/  S2R R127, SR_TID.X ;  /* 0x00000000007f7919 */ /* 0x000ea20000002100 */
[----:B------:R-:W-:Y:S01]  /*0070*/  IADD3 R0, R0, 0x7f, RZ ;  /* 0x0000007f00007810 */ /* 0x000fe20007ffe0ff */
[----:B------:R-:W-:Y:S01]  /*0080*/  UIADD3 UR6, UR7, -0x40, URZ ;  /* 0xffffffc007067890 */ /* 0x000fe2000fffe03f */
[----:B------:R-:W-:Y:S01]  /*0090*/  IMAD.MOV.U32 R115, RZ, RZ, 0x2 ;  /* 0x00000002ff737424 */ /* 0x000fe200078e00ff */
[----:B------:R-:W-:Y:S01]  /*00a0*/  UMOV UR5, 0x3f ;  /* 0x0000003f00057882 */ /* 0x000fe20000000000 */
[----:B------:R-:W-:Y:S01]  /*00b0*/  SHF.R.S32.HI R3, RZ, 0x1f, R0 ;  /* 0x0000001fff037819 */ /* 0x000fe20000011400 */
[----:B------:R-:W-:Y:S01]  /*00c0*/  UIADD3 UR5, UR5, UR7, URZ ;  /* 0x0000000705057290 */ /* 0x000fe2000fffe03f */
[----:B------:R-:W-:Y:S01]  /*00d0*/  IMAD.MOV.U32 R153, RZ, RZ, c[0x0][0x188] ;  /* 0x00006200ff997624 */ /* 0x000fe200078e00ff */
[----:B------:R-:W-:Y:S01]  /*00e0*/  ULDC.64 UR12, c[0x0][0x118] ;  /* 0x00004600000c7ab9 */ /* 0x000fe20000000a00 */
[----:B------:R-:W-:Y:S01]  /*00f0*/  LEA.HI R3, R3, R0, RZ, 0x7 ;  /* 0x0000000003037211 */ /* 0x000fe200078f38ff */
[----:B------:R-:W-:-:S02]  /*0100*/  UISETP.GT.AND UP1, UPT, UR5, 0x7f, UPT ;  /* 0x0000007f0500788c */ /* 0x000fc4000bf24270 */
[----:B------:R-:W-:Y:S01]  /*0110*/  UISETP.GT.AND UP0, UPT, UR5, 0x3f, UPT ;  /* 0x0000003f0500788c */ /* 0x000fe2000bf04270 */
[----:B------:R-:W-:-:S03]  /*0120*/  SHF.R.S32.HI R3, RZ, 0x7, R3 ;  /* 0x00000007ff037819 */ /* 0x000fc60000011403 */
[----:B------:R-:W-:Y:S02]  /*0130*/  USEL UR4, URZ, 0x10, !UP0 ;  /* 0x000000103f047887 */ /* 0x000fe4000c000000 */
[----:B------:R-:W-:Y:S01]  /*0140*/  IMAD.SHL.U32 R4, R3, 0x8, RZ ;  /* 0x0000000803047824 */ /* 0x000fe200078e00ff */
[----:B-1----:R-:W-:-:S04]  /*0150*/  IABS R8, R5 ;  /* 0x0000000500087213 */ /* 0x002fc80000000000 */
[-C--:B------:R-:W-:Y:S01]  /*0160*/  IABS R7, R4.reuse ;  /* 0x0000000400077213 */ /* 0x080fe20000000000 */
[C---:B--2---:R-:W-:Y:S01]  /*0170*/  IMAD.SHL.U32 R154, R127.reuse, 0x8, RZ ;  /* 0x000000087f9a7824 */ /* 0x044fe200078e00ff */
[----:B------:R-:W-:Y:S02]  /*0180*/  IABS R10, R4 ;  /* 0x00000004000a7213 */ /* 0x000fe40000000000 */
[----:B------:R-:W1:Y:S01]  /*0190*/  I2F.RP R0, R7 ;  /* 0x0000000700007306 */ /* 0x000e620000209400 */
[----:B------:R-:W-:Y:S02]  /*01a0*/  LEA.HI R155, R127, 0x38, RZ, 0x1c ;  /* 0x000000387f9b7811 */ /* 0x000fe400078fe0ff */
[C---:B------:R-:W-:Y:S02]  /*01b0*/  LOP3.LUT R113, R154.reuse, 0x78, RZ, 0xc0, !PT ;  /* 0x000000789a717812 */ /* 0x040fe400078ec0ff */
[----:B------:R-:W-:Y:S02]  /*01c0*/  ISETP.GE.AND P5, PT, R155, UR6, PT ;  /* 0x000000069b007c0c */ /* 0x000fe4000bfa6270 */
[----:B------:R-:W-:-:S02]  /*01d0*/  LOP3.LUT R152, R154, 0x38, RZ, 0xc0, !PT ;  /* 0x000000389a987812 */ /* 0x000fc400078ec0ff */
[--C-:B------:R-:W-:Y:S02]  /*01e0*/  SHF.R.U32.HI R163, RZ, 0x4, R127.reuse ;  /* 0x00000004ffa37819 */ /* 0x100fe4000001167f */
[----:B------:R-:W-:Y:S02]  /*01f0*/  SHF.R.U32.HI R150, RZ, 0x1, R127 ;  /* 0x00000001ff967819 */ /* 0x000fe4000001167f */
[----:B------:R-:W-:Y:S02]  /*0200*/  SGXT.U32 R163, R163, 0x3 ;  /* 0x00000003a3a3781a */ /* 0x000fe40000000000 */
[----:B------:R-:W-:Y:S01]  /*0210*/  LOP3.LUT R150, R150, 0x38, RZ, 0xc0, !PT ;  /* 0x0000003896967812 */ /* 0x000fe200078ec0ff */
[----:B-1----:R-:W1:Y:S01]  /*0220*/  MUFU.RCP R0, R0 ;  /* 0x0000000000007308 */ /* 0x002e620000001000 */
[C---:B------:R-:W-:Y:S02]  /*0230*/  LOP3.LUT R159, R163.reuse, 0x18, RZ, 0xfc, !PT ;  /* 0x00000018a39f7812 */ /* 0x040fe400078efcff */
[----:B------:R-:W-:-:S02]  /*0240*/  LOP3.LUT R160, R163, 0x10, RZ, 0xfc, !PT ;  /* 0x00000010a3a07812 */ /* 0x000fc400078efcff */
[C---:B------:R-:W-:Y:S02]  /*0250*/  LOP3.LUT R156, R163.reuse, 0x30, RZ, 0xfc, !PT ;  /* 0x00000030a39c7812 */ /* 0x040fe400078efcff */
[C---:B------:R-:W-:Y:S02]  /*0260*/  LOP3.LUT R161, R163.reuse, 0x8, RZ, 0xfc, !PT ;  /* 0x00000008a3a17812 */ /* 0x040fe400078efcff */
[C---:B------:R-:W-:Y:S02]  /*0270*/  LOP3.LUT R157, R163.reuse, 0x28, RZ, 0xfc, !PT ;  /* 0x00000028a39d7812 */ /* 0x040fe400078efcff */
[----:B------:R-:W-:Y:S02]  /*0280*/  LOP3.LUT R158, R163, 0x20, RZ, 0xfc, !PT ;  /* 0x00000020a39e7812 */ /* 0x000fe400078efcff */
[----:B------:R-:W-:Y:S02]  /*0290*/  LOP3.LUT R162, R127, 0x10, RZ, 0xc0, !PT ;  /* 0x000000107fa27812 */ /* 0x000fe400078ec0ff */
[----:B-1----:R-:W-:Y:S01]  /*02a0*/  IADD3 R2, R0, 0xffffffe, RZ ;  /* 0x0ffffffe00027810 */ /* 0x002fe20007ffe0ff */
[----:B------:R-:W-:-:S03]  /*02b0*/  IMAD.MOV R0, RZ, RZ, -R10 ;  /* 0x000000ffff007224 */ /* 0x000fc600078e0a0a */
[----:B------:R1:W2:Y:S02]  /*02c0*/  F2I.FTZ.U32.TRUNC.NTZ R3, R2 ;  /* 0x0000000200037305 */ /* 0x0002a4000021f000 */
[----:B-1----:R-:W-:Y:S02]  /*02d0*/  IMAD.MOV.U32 R2, RZ, RZ, RZ ;  /* 0x000000ffff027224 */ /* 0x002fe400078e00ff */
[----:B--2---:R-:W-:-:S04]  /*02e0*/  IMAD.MOV R6, RZ, RZ, -R3 ;  /* 0x000000ffff067224 */ /* 0x004fc800078e0a03 */
[----:B------:R-:W-:Y:S02]  /*02f0*/  IMAD R9, R6, R7, RZ ;  /* 0x0000000706097224 */ /* 0x000fe400078e02ff */
[----:B------:R-:W-:Y:S02]  /*0300*/  IMAD.MOV.U32 R6, RZ, RZ, R8 ;  /* 0x000000ffff067224 */ /* 0x000fe400078e0008 */
[----:B------:R-:W-:-:S06]  /*0310*/  IMAD.HI.U32 R3, R3, R9, R2 ;  /* 0x0000000903037227 */ /* 0x000fcc00078e0002 */
[----:B------:R-:W-:-:S04]  /*0320*/  IMAD.HI.U32 R3, R3, R6, RZ ;  /* 0x0000000603037227 */ /* 0x000fc800078e00ff */
[----:B------:R-:W-:-:S05]  /*0330*/  IMAD R0, R3, R0, R6 ;  /* 0x0000000003007224 */ /* 0x000fca00078e0206 */
[----:B------:R-:W-:-:S13]  /*0340*/  ISETP.GT.U32.AND P1, PT, R7, R0, PT ;  /* 0x000000000700720c */ /* 0x000fda0003f24070 */
[----:B------:R-:W-:Y:S01]  /*0350*/  @!P1 IMAD.IADD R0, R0, 0x1, -R7 ;  /* 0x0000000100009824 */ /* 0x000fe200078e0a07 */
[----:B------:R-:W-:Y:S02]  /*0360*/  @!P1 IADD3 R3, R3, 0x1, RZ ;  /* 0x0000000103039810 */ /* 0x000fe40007ffe0ff */
[----:B------:R-:W-:Y:S02]  /*0370*/  ISETP.NE.AND P1, PT, R4, RZ, PT ;  /* 0x000000ff0400720c */ /* 0x000fe40003f25270 */
[----:B------:R-:W-:Y:S02]  /*0380*/  ISETP.GE.U32.AND P0, PT, R0, R7, PT ;  /* 0x000000070000720c */ /* 0x000fe40003f06070 */
[----:B------:R-:W-:-:S04]  /*0390*/  LOP3.LUT R0, R5, R4, RZ, 0x3c, !PT ;  /* 0x0000000405007212 */ /* 0x000fc800078e3cff */
[----:B------:R-:W-:Y:S01]  /*03a0*/  ISETP.GE.AND P2, PT, R0, RZ, PT ;  /* 0x000000ff0000720c */ /* 0x000fe20003f46270 */
[----:B------:R-:W-:-:S05]  /*03b0*/  IMAD.MOV.U32 R0, RZ, RZ, c[0x0][0x178] ;  /* 0x00005e00ff007624 */ /* 0x000fca00078e00ff */
[----:B------:R-:W-:Y:S02]  /*03c0*/  IADD3 R0, R0, 0x3f, RZ ;  /* 0x0000003f00007810 */ /* 0x000fe40007ffe0ff */
[----:B------:R-:W-:-:S05]  /*03d0*/  @P0 IADD3 R3, R3, 0x1, RZ ;  /* 0x0000000103030810 */ /* 0x000fca0007ffe0ff */
[----:B------:R-:W-:Y:S01]  /*03e0*/  IMAD.MOV.U32 R2, RZ, RZ, R3 ;  /* 0x000000ffff027224 */ /* 0x000fe200078e0003 */
[----:B------:R-:W-:-:S03]  /*03f0*/  SHF.R.S32.HI R3, RZ, 0x1f, R0 ;  /* 0x0000001fff037819 */ /* 0x000fc60000011400 */
[----:B------:R-:W-:Y:S01]  /*0400*/  @!P2 IMAD.MOV R2, RZ, RZ, -R2 ;  /* 0x000000ffff02a224 */ /* 0x000fe200078e0a02 */
[----:B------:R-:W-:Y:S02]  /*0410*/  @!P1 LOP3.LUT R2, RZ, R4, RZ, 0x33, !PT ;  /* 0x00000004ff029212 */ /* 0x000fe400078e33ff */
[----:B------:R-:W-:-:S03]  /*0420*/  LEA.HI R3, R3, R0, RZ, 0x6 ;  /* 0x0000000003037211 */ /* 0x000fc600078f30ff */
[----:B------:R-:W-:Y:S02]  /*0430*/  IMAD.SHL.U32 R8, R2, 0x8, RZ ;  /* 0x0000000802087824 */ /* 0x000fe400078e00ff */
[----:B------:R-:W-:-:S03]  /*0440*/  IMAD.MOV R2, RZ, RZ, -R2 ;  /* 0x000000ffff027224 */ /* 0x000fc600078e0a02 */
[----:B------:R-:W-:Y:S01]  /*0450*/  LEA.HI.SX32 R3, R3, -R8, 0x1a ;  /* 0x8000000803037211 */ /* 0x000fe200078fd2ff */
[----:B------:R-:W-:-:S03]  /*0460*/  IMAD R10, R4, R2, R5 ;  /* 0x00000002040a7224 */ /* 0x000fc600078e0205 */
[----:B------:R-:W-:Y:S02]  /*0470*/  IMNMX R15, R3, 0x8, PT ;  /* 0x00000008030f7817 */ /* 0x000fe40003800200 */
[----:B------:R-:W-:Y:S02]  /*0480*/  IABS R9, R10 ;  /* 0x0000000a00097213 */ /* 0x000fe40000000000 */
[-C--:B------:R-:W-:Y:S02]  /*0490*/  IABS R7, R15.reuse ;  /* 0x0000000f00077213 */ /* 0x080fe40000000000 */
[----:B------:R-:W-:Y:S02]  /*04a0*/  IABS R4, R15 ;  /* 0x0000000f00047213 */ /* 0x000fe40000000000 */
[----:B------:R-:W1:Y:S08]  /*04b0*/  I2F.RP R0, R7 ;  /* 0x0000000700007306 */ /* 0x000e700000209400 */
[----:B-1----:R-:W1:Y:S02]  /*04c0*/  MUFU.RCP R0, R0 ;  /* 0x0000000000007308 */ /* 0x002e640000001000 */
[----:B-1----:R-:W-:Y:S01]  /*04d0*/  IADD3 R3, R0, 0xffffffe, RZ ;  /* 0x0ffffffe00037810 */ /* 0x002fe20007ffe0ff */
[----:B------:R-:W-:-:S05]  /*04e0*/  IMAD.MOV R0, RZ, RZ, -R4 ;  /* 0x000000ffff007224 */ /* 0x000fca00078e0a04 */
[----:B------:R-:W1:Y:S08]  /*04f0*/  I2F.RP R4, R13 ;  /* 0x0000000d00047306 */ /* 0x000e700000209400 */
[----:B------:R-:W2:Y:S08]  /*0500*/  F2I.FTZ.U32.TRUNC.NTZ R3, R3 ;  /* 0x0000000300037305 */ /* 0x000eb0000021f000 */
[----:B-1----:R-:W1:Y:S01]  /*0510*/  MUFU.RCP R4, R4 ;  /* 0x0000000400047308 */ /* 0x002e620000001000 */
[----:B--2---:R-:W-:-:S04]  /*0520*/  IMAD.MOV R6, RZ, RZ, -R3 ;  /* 0x000000ffff067224 */ /* 0x004fc800078e0a03 */
[----:B------:R-:W-:-:S04]  /*0530*/  IMAD.MOV.U32 R2, RZ, RZ, R6 ;  /* 0x000000ffff027224 */ /* 0x000fc800078e0006 */
[----:B------:R-:W-:Y:S02]  /*0540*/  IMAD R5, R2, R7, RZ ;  /* 0x0000000702057224 */ /* 0x000fe400078e02ff */
[----:B------:R-:W-:-:S04]  /*0550*/  IMAD.MOV.U32 R2, RZ, RZ, RZ ;  /* 0x000000ffff027224 */ /* 0x000fc800078e00ff */
[----:B------:R-:W-:Y:S01]  /*0560*/  IMAD.HI.U32 R2, R3, R5, R2 ;  /* 0x0000000503027227 */ /* 0x000fe200078e0002 */
[----:B-1----:R-:W-:Y:S01]  /*0570*/  IADD3 R5, R4, 0xffffffe, RZ ;  /* 0x0ffffffe04057810 */ /* 0x002fe20007ffe0ff */
[----:B------:R-:W1:Y:S01]  /*0580*/  I2F.RP R3, R11 ;  /* 0x0000000b00037306 */ /* 0x000e620000209400 */
[----:B------:R-:W-:-:S03]  /*0590*/  SHF.R.U32.HI R4, RZ, 0x3, R127 ;  /* 0x00000003ff047819 */ /* 0x000fc6000001167f */
[----:B------:R-:W-:-:S04]  /*05a0*/  IMAD.HI.U32 R2, R2, R9, RZ ;  /* 0x0000000902027227 */ /* 0x000fc800078e00ff */
[----:B------:R-:W-:Y:S01]  /*05b0*/  IMAD R0, R2, R0, R9 ;  /* 0x0000000002007224 */ /* 0x000fe200078e0209 */
[----:B------:R-:W-:Y:S04]  /*05c0*/  F2I.FTZ.U32.TRUNC.NTZ R5, R5 ;  /* 0x0000000500057305 */ /* 0x000fe8000021f000 */
[----:B------:R-:W-:-:S04]  /*05d0*/  ISETP.GT.U32.AND P1, PT, R7, R0, PT ;  /* 0x000000000700720c */ /* 0x000fc80003f24070 */
[----:B-1----:R-:W1:Y:S09]  /*05e0*/  MUFU.RCP R3, R3 ;  /* 0x0000000300037308 */ /* 0x002e720000001000 */
[----:B------:R-:W-:Y:S01]  /*05f0*/  @!P1 IMAD.IADD R0, R0, 0x1, -R7 ;  /* 0x0000000100009824 */ /* 0x000fe200078e0a07 */
[----:B------:R-:W-:-:S02]  /*0600*/  @!P1 IADD3 R2, R2, 0x1, RZ ;  /* 0x0000000102029810 */ /* 0x000fc40007ffe0ff */
[----:B------:R-:W-:Y:S02]  /*0610*/  ISETP.NE.AND P1, PT, R15, RZ, PT ;  /* 0x000000ff0f00720c */ /* 0x000fe40003f25270 */
[----:B------:R-:W-:Y:S02]  /*0620*/  ISETP.GE.U32.AND P0, PT, R0, R7, PT ;  /* 0x000000070000720c */ /* 0x000fe40003f06070 */
[----:B------:R-:W-:Y:S02]  /*0630*/  LOP3.LUT R0, R10, R15, RZ, 0x3c, !PT ;  /* 0x0000000f0a007212 */ /* 0x000fe400078e3cff */
[----:B-1----:R-:W-:Y:S02]  /*0640*/  IADD3 R6, R3, 0xffffffe, RZ ;  /* 0x0ffffffe03067810 */ /* 0x002fe40007ffe0ff */
[----:B------:R-:W-:Y:S02]  /*0650*/  ISETP.GE.AND P2, PT, R0, RZ, PT ;  /* 0x000000ff0000720c */ /* 0x000fe40003f46270 */
[----:B------:R1:W2:Y:S05]  /*0660*/  F2I.FTZ.U32.TRUNC.NTZ R3, R6 ;  /* 0x0000000600037305 */ /* 0x0002aa000021f000 */
[----:B------:R-:W-:Y:S01]  /*0670*/  @P0 IADD3 R2, R2, 0x1, RZ ;  /* 0x0000000102020810 */ /* 0x000fe20007ffe0ff */
[----:B-1----:R-:W-:-:S04]  /*0680*/  IMAD.MOV R6, RZ, RZ, -R5 ;  /* 0x000000ffff067224 */ /* 0x002fc800078e0a05 */
[----:B------:R-:W-:-:S04]  /*0690*/  IMAD.MOV.U32 R12, RZ, RZ, R2 ;  /* 0x000000ffff0c7224 */ /* 0x000fc800078e0002 */
[----:B------:R-:W-:Y:S01]  /*06a0*/  @!P2 IMAD.MOV R12, RZ, RZ, -R12 ;  /* 0x000000ffff0ca224 */ /* 0x000fe200078e0a0c */
[----:B------:R-:W-:Y:S01]  /*06b0*/  @!P1 LOP3.LUT R12, RZ, R15, RZ, 0x33, !PT ;  /* 0x0000000fff0c9212 */ /* 0x000fe200078e33ff */
[----:B--2---:R-:W-:-:S04]  /*06c0*/  IMAD.MOV R2, RZ, RZ, -R3 ;  /* 0x000000ffff027224 */ /* 0x004fc800078e0a03 */
[----:B------:R-:W-:Y:S02]  /*06d0*/  IMAD.MOV R0, RZ, RZ, -R12 ;  /* 0x000000ffff007224 */ /* 0x000fe400078e0a0c */
[----:B------:R-:W-:Y:S02]  /*06e0*/  IMAD R7, R2, R11, RZ ;  /* 0x0000000b02077224 */ /* 0x000fe400078e02ff */
[----:B------:R-:W-:Y:S02]  /*06f0*/  IMAD R0, R15, R0, R10 ;  /* 0x000000000f007224 */ /* 0x000fe400078e020a */
[----:B------:R-:W-:Y:S02]  /*0700*/  IMAD.MOV.U32 R2, RZ, RZ, RZ ;  /* 0x000000ffff027224 */ /* 0x000fe400078e00ff */
[----:B------:R-:W-:Y:S02]  /*0710*/  IMAD.IADD R0, R8, 0x1, R0 ;  /* 0x0000000108007824 */ /* 0x000fe400078e0200 */
[----:B------:R-:W-:Y:S01]  /*0720*/  IMAD.HI.U32 R2, R3, R7, R2 ;  /* 0x0000000703027227 */ /* 0x000fe200078e0002 */
[----:B------:R-:W-:-:S03]  /*0730*/  SGXT.U32 R3, R4, 0x4 ;  /* 0x000000040403781a */ /* 0x000fc60000000000 */
[----:B------:R-:W-:Y:S02]  /*0740*/  IMAD.SHL.U32 R114, R0, 0x40, RZ ;  /* 0x0000004000727824 */ /* 0x000fe400078e00ff */
[----:B------:R-:W-:Y:S02]  /*0750*/  IMAD R113, R12, 0x80, R113 ;  /* 0x000000800c717824 */ /* 0x000fe400078e0271 */
[----:B------:R-:W-:Y:S01]  /*0760*/  IMAD R7, R6, R13, RZ ;  /* 0x0000000d06077224 */ /* 0x000fe200078e02ff */
[C---:B------:R-:W-:Y:S01]  /*0770*/  LOP3.LUT R15, R114.reuse, R3, RZ, 0xfc, !PT ;  /* 0x00000003720f7212 */ /* 0x040fe200078efcff */
[----:B------:R-:W-:Y:S01]  /*0780*/  IMAD.MOV.U32 R4, RZ, RZ, RZ ;  /* 0x000000ffff047224 */ /* 0x000fe200078e00ff */
[C---:B------:R-:W-:Y:S02]  /*0790*/  LOP3.LUT R16, R114.reuse, 0x10, R3, 0xfe, !PT ;  /* 0x0000001072107812 */ /* 0x040fe400078efe03 */
[----:B------:R-:W-:Y:S01]  /*07a0*/  IABS R6, R113 ;  /* 0x0000007100067213 */ /* 0x000fe20000000000 */
[----:B------:R-:W-:Y:S01]  /*07b0*/  IMAD.HI.U32 R4, R5, R7, R4 ;  /* 0x0000000705047227 */ /* 0x000fe200078e0004 */
[----:B------:R-:W-:-:S02]  /*07c0*/  LOP3.LUT R17, R114, 0x20, R3, 0xfe, !PT ;  /* 0x0000002072117812 */ /* 0x000fc400078efe03 */
[----:B------:R-:W-:Y:S02]  /*07d0*/  IABS R7, R15 ;  /* 0x0000000f00077213 */ /* 0x000fe40000000000 */
[----:B------:R-:W-:Y:S01]  /*07e0*/  IABS R8, R16 ;  /* 0x0000001000087213 */ /* 0x000fe20000000000 */
[----:B------:R-:W-:Y:S01]  /*07f0*/  IMAD.HI.U32 R5, R4, R6, RZ ;  /* 0x0000000604057227 */ /* 0x000fe200078e00ff */
[----:B------:R-:W-:Y:S02]  /*0800*/  LOP3.LUT R18, R114, 0x30, R3, 0xfe, !PT ;  /* 0x0000003072127812 */ /* 0x000fe400078efe03 */
[----:B------:R-:W-:Y:S01]  /*0810*/  IABS R10, R17 ;  /* 0x00000011000a7213 */ /* 0x000fe20000000000 */
[----:B------:R-:W-:Y:S01]  /*0820*/  IMAD.HI.U32 R0, R2, R7, RZ ;  /* 0x0000000702007227 */ /* 0x000fe200078e00ff */
[----:B------:R-:W-:-:S03]  /*0830*/  IABS R12, R18 ;  /* 0x00000012000c7213 */ /* 0x000fc60000000000 */
[----:B------:R-:W-:-:S04]  /*0840*/  IMAD.HI.U32 R4, R2, R8, RZ ;  /* 0x0000000802047227 */ /* 0x000fc800078e00ff */
[----:B------:R-:W-:Y:S02]  /*0850*/  IMAD.MOV R14, RZ, RZ, -R5 ;  /* 0x000000ffff0e7224 */ /* 0x000fe400078e0a05 */
[----:B------:R-:W-:-:S04]  /*0860*/  IMAD.HI.U32 R5, R2, R10, RZ ;  /* 0x0000000a02057227 */ /* 0x000fc800078e00ff */
[----:B------:R-:W-:Y:S02]  /*0870*/  IMAD.MOV R0, RZ, RZ, -R0 ;  /* 0x000000ffff007224 */ /* 0x000fe400078e0a00 */
[----:B------:R-:W-:Y:S02]  /*0880*/  IMAD.MOV R9, RZ, RZ, -R4 ;  /* 0x000000ffff097224 */ /* 0x000fe400078e0a04 */
[----:B------:R-:W-:-:S04]  /*0890*/  IMAD.HI.U32 R4, R2, R12, RZ ;  /* 0x0000000c02047227 */ /* 0x000fc800078e00ff */
[----:B------:R-:W-:Y:S02]  /*08a0*/  IMAD.MOV R5, RZ, RZ, -R5 ;  /* 0x000000ffff057224 */ /* 0x000fe400078e0a05 */
[C---:B------:R-:W-:Y:S02]  /*08b0*/  IMAD R0, R11.reuse, R0, R7 ;  /* 0x000000000b007224 */ /* 0x040fe400078e0207 */
[----:B------:R-:W-:Y:S02]  /*08c0*/  IMAD.MOV R7, RZ, RZ, -R4 ;  /* 0x000000ffff077224 */ /* 0x000fe400078e0a04 */
[C---:B------:R-:W-:Y:S01]  /*08d0*/  IMAD R4, R11.reuse, R5, R10 ;  /* 0x000000050b047224 */ /* 0x040fe200078e020a */
[C---:B------:R-:W-:Y:S01]  /*08e0*/  ISETP.GT.U32.AND P3, PT, R11.reuse, R0, PT ;  /* 0x000000000b00720c */ /* 0x040fe20003f64070 */
[C---:B------:R-:W-:Y:S01]  /*08f0*/  IMAD R2, R11.reuse, R9, R8 ;  /* 0x000000090b027224 */ /* 0x040fe200078e0208 */
[----:B------:R-:W-:Y:S01]  /*0900*/  LOP3.LUT R8, R154, 0x38, R127, 0x48, !PT ;  /* 0x000000389a087812 */ /* 0x000fe200078e487f */
[C---:B------:R-:W-:Y:S01]  /*0910*/  IMAD R5, R11.reuse, R7, R12 ;  /* 0x000000070b057224 */ /* 0x040fe200078e020c */
[----:B------:R-:W-:Y:S01]  /*0920*/  ISETP.GT.U32.AND P2, PT, R11, R4, PT ;  /* 0x000000040b00720c */ /* 0x000fe20003f44070 */
[----:B------:R-:W-:Y:S01]  /*0930*/  IMAD R6, R13, R14, R6 ;  /* 0x0000000e0d067224 */ /* 0x000fe200078e0206 */
[----:B------:R-:W-:Y:S01]  /*0940*/  ISETP.GT.U32.AND P4, PT, R11, R2, PT ;  /* 0x000000020b00720c */ /* 0x000fe20003f84070 */
[----:B------:R-:W-:Y:S01]  /*0950*/  IMAD R8, R3, 0x40, R8 ;  /* 0x0000004003087824 */ /* 0x000fe200078e0208 */
[----:B------:R-:W-:Y:S01]  /*0960*/  ISETP.GT.U32.AND P0, PT, R11, R5, PT ;  /* 0x000000050b00720c */ /* 0x000fe20003f04070 */
[----:B------:R-:W-:Y:S01]  /*0970*/  IMAD.U32 R9, RZ, RZ, UR4 ;  /* 0x00000004ff097e24 */ /* 0x000fe2000f8e00ff */
[----:B------:R-:W-:Y:S01]  /*0980*/  ISETP.GT.U32.AND P1, PT, R13, R6, PT ;  /* 0x000000060d00720c */ /* 0x000fe20003f24070 */
[----:B------:R-:W-:Y:S01]  /*0990*/  IMAD.SHL.U32 R151, R8, 0x2, RZ ;  /* 0x0000000208977824 */ /* 0x000fe200078e00ff */
[----:B------:R-:W-:Y:S01]  /*09a0*/  SEL R3, RZ, 0x10, P5 ;  /* 0x00000010ff037807 */ /* 0x000fe20002800000 */
[----:B------:R-:W-:Y:S01]  /*09b0*/  @!P3 IMAD.IADD R0, R0, 0x1, -R11 ;  /* 0x000000010000b824 */ /* 0x000fe200078e0a0b */
[----:B------:R-:W-:Y:S01]  /*09c0*/  PLOP3.LUT P3, PT, PT, PT, UP1, 0x80, 0x0 ;  /* 0x000000000000781c */ /* 0x000fe20003f6f018 */
[----:B------:R-:W-:-:S02]  /*09d0*/  UIADD3 UR4, UR7, -0x80, URZ ;  /* 0xffffff8007047890 */ /* 0x000fc4000fffe03f */
[--C-:B------:R-:W-:Y:S01]  /*09e0*/  @!P2 IMAD.IADD R4, R4, 0x1, -R11.reuse ;  /* 0x000000010404a824 */ /* 0x100fe200078e0a0b */
[----:B------:R-:W-:Y:S01]  /*09f0*/  ISETP.GT.U32.AND P6, PT, R11, R0, PT ;  /* 0x000000000b00720c */ /* 0x000fe20003fc4070 */
[--C-:B------:R-:W-:Y:S01]  /*0a00*/  @!P4 IMAD.IADD R2, R2, 0x1, -R11.reuse ;  /* 0x000000010202c824 */ /* 0x100fe200078e0a0b */
[----:B------:R-:W-:Y:S01]  /*0a10*/  SEL R3, R3, RZ, P3 ;  /* 0x000000ff03037207 */ /* 0x000fe20001800000 */
[----:B------:R-:W-:Y:S01]  /*0a20*/  @!P0 IMAD.IADD R5, R5, 0x1, -R11 ;  /* 0x0000000105058824 */ /* 0x000fe200078e0a0b */
[C---:B------:R-:W-:Y:S01]  /*0a30*/  ISETP.GT.U32.AND P5, PT, R11.reuse, R4, PT ;  /* 0x000000040b00720c */ /* 0x040fe20003fa4070 */
[----:B------:R-:W-:Y:S01]  /*0a40*/  @!P1 IMAD.IADD R6, R6, 0x1, -R13 ;  /* 0x0000000106069824 */ /* 0x000fe200078e0a0d */
[C---:B------:R-:W-:Y:S02]  /*0a50*/  ISETP.GT.U32.AND P4, PT, R11.reuse, R2, PT ;  /* 0x000000020b00720c */ /* 0x040fe40003f84070 */
[----:B------:R-:W-:Y:S02]  /*0a60*/  ISETP.GT.U32.AND P2, PT, R11, R5, PT ;  /* 0x000000050b00720c */ /* 0x000fe40003f44070 */
[----:B------:R-:W-:-:S02]  /*0a70*/  ISETP.GT.U32.AND P1, PT, R13, R6, PT ;  /* 0x000000060d00720c */ /* 0x000fc40003f24070 */
[----:B------:R-:W-:Y:S01]  /*0a80*/  ISETP.NE.U32.AND P0, PT, R3, RZ, PT ;  /* 0x000000ff0300720c */ /* 0x000fe20003f05070 */
[--C-:B------:R-:W-:Y:S01]  /*0a90*/  @!P6 IMAD.IADD R0, R0, 0x1, -R11.reuse ;  /* 0x000000010000e824 */ /* 0x100fe200078e0a0b */
[----:B------:R-:W-:Y:S02]  /*0aa0*/  ISETP.GE.AND P6, PT, R152, c[0x0][0x180], PT ;  /* 0x0000600098007a0c */ /* 0x000fe40003fc6270 */
[----:B------:R-:W-:Y:S01]  /*0ab0*/  ISETP.GE.AND P3, PT, R15, RZ, PT ;  /* 0x000000ff0f00720c */ /* 0x000fe20003f66270 */
[--C-:B------:R-:W-:Y:S01]  /*0ac0*/  @!P5 IMAD.IADD R4, R4, 0x1, -R11.reuse ;  /* 0x000000010404d824 */ /* 0x100fe200078e0a0b */
[----:B------:R-:W-:Y:S01]  /*0ad0*/  ISETP.GE.AND P5, PT, R17, RZ, PT ;  /* 0x000000ff1100720c */ /* 0x000fe20003fa6270 */
[--C-:B------:R-:W-:Y:S01]  /*0ae0*/  @!P4 IMAD.IADD R2, R2, 0x1, -R11.reuse ;  /* 0x000000010202c824 */ /* 0x100fe200078e0a0b */
[----:B------:R-:W-:Y:S01]  /*0af0*/  ISETP.GE.AND P4, PT, R16, RZ, PT ;  /* 0x000000ff1000720c */ /* 0x000fe20003f86270 */
[----:B------:R-:W-:Y:S01]  /*0b00*/  @!P2 IMAD.IADD R5, R5, 0x1, -R11 ;  /* 0x000000010505a824 */ /* 0x000fe200078e0a0b */
[----:B------:R-:W-:Y:S01]  /*0b10*/  SEL R3, R9, RZ, !P6 ;  /* 0x000000ff09037207 */ /* 0x000fe20007000000 */
[----:B------:R-:W-:Y:S01]  /*0b20*/  @!P1 IMAD.IADD R6, R6, 0x1, -R13 ;  /* 0x0000000106069824 */ /* 0x000fe200078e0a0d */
[----:B------:R-:W-:-:S02]  /*0b30*/  ISETP.GE.AND P6, PT, R18, RZ, PT ;  /* 0x000000ff1200720c */ /* 0x000fc40003fc6270 */
[----:B------:R-:W-:Y:S01]  /*0b40*/  ISETP.NE.U32.AND P2, PT, R3, RZ, PT ;  /* 0x000000ff0300720c */ /* 0x000fe20003f45070 */
[----:B------:R-:W-:Y:S01]  /*0b50*/  IMAD.MOV.U32 R24, RZ, RZ, R6 ;  /* 0x000000ffff187224 */ /* 0x000fe200078e0006 */
[----:B------:R-:W-:Y:S01]  /*0b60*/  ISETP.NE.AND P1, PT, RZ, c[0x0][0x178], PT ;  /* 0x00005e00ff007a0c */ /* 0x000fe20003f25270 */
[----:B------:R-:W-:Y:S01]  /*0b70*/  @!P3 IMAD.MOV R0, RZ, RZ, -R0 ;  /* 0x000000ffff00b224 */ /* 0x000fe200078e0a00 */
[----:B------:R-:W-:Y:S01]  /*0b80*/  LOP3.LUT R3, RZ, c[0x0][0x178], RZ, 0x33, !PT ;  /* 0x00005e00ff037a12 */ /* 0x000fe200078e33ff */
[----:B------:R-:W-:Y:S01]  /*0b90*/  @!P5 IMAD.MOV R4, RZ, RZ, -R4 ;  /* 0x000000ffff04d224 */ /* 0x000fe200078e0a04 */
[----:B------:R-:W-:Y:S01]  /*0ba0*/  ISETP.GE.AND P5, PT, R161, c[0x0][0x180], PT ;  /* 0x00006000a1007a0c */ /* 0x000fe20003fa6270 */
[----:B------:R-:W-:Y:S01]  /*0bb0*/  @!P4 IMAD.MOV R2, RZ, RZ, -R2 ;  /* 0x000000ffff02c224 */ /* 0x000fe200078e0a02 */
[----:B------:R-:W-:Y:S02]  /*0bc0*/  ISETP.GE.AND P4, PT, R163, c[0x0][0x180], PT ;  /* 0x00006000a3007a0c */ /* 0x000fe40003f86270 */
[----:B------:R-:W-:Y:S01]  /*0bd0*/  SEL R13, R3, R4, !P1 ;  /* 0x00000004030d7207 */ /* 0x000fe20004800000 */
[----:B------:R-:W-:Y:S01]  /*0be0*/  @!P6 IMAD.MOV R5, RZ, RZ, -R5 ;  /* 0x000000ffff05e224 */ /* 0x000fe200078e0a05 */
[----:B------:R-:W-:-:S02]  /*0bf0*/  SEL R4, R9, RZ, !P4 ;  /* 0x000000ff09047207 */ /* 0x000fc40006000000 */
[----:B------:R-:W-:Y:S01]  /*0c00*/  ISETP.GE.AND P4, PT, R159, c[0x0][0x180], PT ;  /* 0x000060009f007a0c */ /* 0x000fe20003f86270 */
[----:B------:R-:W-:Y:S01]  /*0c10*/  IMAD R36, R13, c[0x0][0x184], R152 ;  /* 0x000061000d247a24 */ /* 0x000fe200078e0298 */
[----:B------:R-:W-:Y:S02]  /*0c20*/  ISETP.GE.AND P6, PT, R160, c[0x0][0x180], PT ;  /* 0x00006000a0007a0c */ /* 0x000fe40003fc6270 */
[C---:B------:R-:W-:Y:S02]  /*0c30*/  SEL R14, R9.reuse, RZ, !P4 ;  /* 0x000000ff090e7207 */ /* 0x040fe40006000000 */
[----:B------:R-:W-:Y:S02]  /*0c40*/  ISETP.GE.AND P4, PT, R156, c[0x0][0x180], PT ;  /* 0x000060009c007a0c */ /* 0x000fe40003f86270 */
[----:B------:R-:W-:Y:S02]  /*0c50*/  SEL R12, R9, RZ, !P6 ;  /* 0x000000ff090c7207 */ /* 0x000fe40007000000 */
[----:B------:R-:W-:-:S02]  /*0c60*/  ISETP.GE.AND P6, PT, R157, c[0x0][0x180], PT ;  /* 0x000060009d007a0c */ /* 0x000fc40003fc6270 */
[----:B------:R-:W-:Y:S02]  /*0c70*/  SEL R18, R9, RZ, !P4 ;  /* 0x000000ff09127207 */ /* 0x000fe40006000000 */
[----:B------:R-:W-:Y:S02]  /*0c80*/  ISETP.GE.AND P4, PT, R113, RZ, PT ;  /* 0x000000ff7100720c */ /* 0x000fe40003f86270 */
[C---:B------:R-:W-:Y:S02]  /*0c90*/  SEL R7, R3.reuse, R0, !P1 ;  /* 0x0000000003077207 */ /* 0x040fe40004800000 */
[----:B------:R-:W-:Y:S02]  /*0ca0*/  SEL R11, R3, R2, !P1 ;  /* 0x00000002030b7207 */ /* 0x000fe40004800000 */
[----:B------:R-:W-:Y:S01]  /*0cb0*/  SEL R10, R9, RZ, !P5 ;  /* 0x000000ff090a7207 */ /* 0x000fe20006800000 */
[--C-:B------:R-:W-:Y:S01]  /*0cc0*/  IMAD R125, R7, c[0x0][0x184], R152.reuse ;  /* 0x00006100077d7a24 */ /* 0x100fe200078e0298 */
[----:B------:R-:W-:Y:S01]  /*0cd0*/  SEL R3, R3, R5, !P1 ;  /* 0x0000000503037207 */ /* 0x000fe20004800000 */
[----:B------:R-:W-:Y:S01]  /*0ce0*/  IMAD R123, R11, c[0x0][0x184], R152 ;  /* 0x000061000b7b7a24 */ /* 0x000fe200078e0298 */
[----:B------:R-:W-:-:S02]  /*0cf0*/  ISETP.GE.AND P3, PT, R155, c[0x0][0x180], PT ;  /* 0x000060009b007a0c */ /* 0x000fc40003f66270 */
[----:B------:R-:W-:Y:S01]  /*0d00*/  ISETP.GE.AND P5, PT, R158, c[0x0][0x180], PT ;  /* 0x000060009e007a0c */ /* 0x000fe20003fa6270 */
[----:B------:R-:W-:Y:S01]  /*0d10*/  @!P4 IMAD.MOV R24, RZ, RZ, -R24 ;  /* 0x000000ffff18c224 */ /* 0x000fe200078e0a18 */
[----:B------:R-:W-:Y:S01]  /*0d20*/  SEL R17, R9, RZ, !P6 ;  /* 0x000000ff09117207 */ /* 0x000fe20007000000 */
[----:B------:R-:W-:Y:S01]  /*0d30*/  IMAD R38, R3, c[0x0][0x184], R152 ;  /* 0x0000610003267a24 */ /* 0x000fe200078e0298 */
[----:B------:R-:W-:Y:S01]  /*0d40*/  ISETP.GE.AND P1, PT, R152, UR6, PT ;  /* 0x0000000698007c0c */ /* 0x000fe2000bf26270 */
[----:B------:R-:W-:Y:S01]  /*0d50*/  IMAD.WIDE R6, R123, R115, c[0x0][0x160] ;  /* 0x000058007b067625 */ /* 0x000fe200078e0273 */
[----:B------:R-:W-:Y:S02]  /*0d60*/  ISETP.GE.AND P6, PT, R163, UR6, PT ;  /* 0x00000006a3007c0c */ /* 0x000fe4000bfc6270 */
[C---:B------:R-:W-:Y:S02]  /*0d70*/  SEL R15, R9.reuse, RZ, !P5 ;  /* 0x000000ff090f7207 */ /* 0x040fe40006800000 */
[----:B------:R-:W-:-:S02]  /*0d80*/  SEL R5, R9, RZ, !P3 ;  /* 0x000000ff09057207 */ /* 0x000fc40005800000 */
[----:B------:R-:W-:Y:S02]  /*0d90*/  PLOP3.LUT P5, PT, PT, PT, UP1, 0x80, 0x0 ;  /* 0x000000000000781c */ /* 0x000fe40003faf018 */
[----:B------:R-:W-:Y:S02]  /*0da0*/  SEL R0, RZ, 0x10, P1 ;  /* 0x00000010ff007807 */ /* 0x000fe40000800000 */
[----:B------:R-:W-:Y:S02]  /*0db0*/  PLOP3.LUT P3, PT, PT, PT, UP1, 0x80, 0x0 ;  /* 0x000000000000781c */ /* 0x000fe40003f6f018 */
[----:B------:R-:W-:Y:S02]  /*0dc0*/  SEL R2, RZ, 0x10, P6 ;  /* 0x00000010ff027807 */ /* 0x000fe40003000000 */
[----:B------:R-:W-:Y:S02]  /*0dd0*/  ISETP.GE.AND P6, PT, R161, UR6, PT ;  /* 0x00000006a1007c0c */ /* 0x000fe4000bfc6270 */
[----:B------:R-:W-:-:S02]  /*0de0*/  SEL R9, R0, RZ, P5 ;  /* 0x000000ff00097207 */ /* 0x000fc40002800000 */
[----:B------:R-:W-:Y:S01]  /*0df0*/  SEL R22, R2, RZ, P3 ;  /* 0x000000ff02167207 */ /* 0x000fe20001800000 */
[----:B------:R-:W-:Y:S01]  /*0e00*/  IMAD.WIDE R2, R125, R115, c[0x0][0x160] ;  /* 0x000058007d027625 */ /* 0x000fe200078e0273 */
[----:B------:R-:W-:Y:S02]  /*0e10*/  PLOP3.LUT P3, PT, PT, PT, UP1, 0x80, 0x0 ;  /* 0x000000000000781c */ /* 0x000fe40003f6f018 */
[----:B------:R-:W-:Y:S02]  /*0e20*/  SEL R0, RZ, 0x10, P6 ;  /* 0x00000010ff007807 */ /* 0x000fe40003000000 */
[----:B------:R-:W-:Y:S01]  /*0e30*/  ISETP.GE.AND P4, PT, R160, UR6, PT ;  /* 0x00000006a0007c0c */ /* 0x000fe2000bf86270 */
[----:B------:R1:W-:Y:S01]  /*0e40*/  LDGSTS.E.BYPASS.128 [R151+0xc000], [R2.64], P2 ;  /* 0x0c00000002977fae */ /* 0x0003e20009101c4c */
[----:B------:R-:W-:Y:S02]  /*0e50*/  SEL R30, R0, RZ, P3 ;  /* 0x000000ff001e7207 */ /* 0x000fe40001800000 */
[----:B------:R-:W-:Y:S01]  /*0e60*/  PLOP3.LUT P3, PT, PT, PT, UP1, 0x80, 0x0 ;  /* 0x000000000000781c */ /* 0x000fe20003f6f018 */
[----:B------:R2:W-:Y:S01]  /*0e70*/  LDGSTS.E.BYPASS.128 [R151+0xc800], [R6.64], P2 ;  /* 0x0c80000006977fae */ /* 0x0005e20009101c4c */
[----:B------:R-:W-:-:S02]  /*0e80*/  SEL R0, RZ, 0x10, P4 ;  /* 0x00000010ff007807 */ /* 0x000fc40002000000 */
[----:B------:R-:W-:Y:S02]  /*0e90*/  ISETP.GE.AND P4, PT, R159, UR6, PT ;  /* 0x000000069f007c0c */ /* 0x000fe4000bf86270 */
[----:B------:R-:W-:Y:S02]  /*0ea0*/  ISETP.NE.AND P1, PT, RZ, c[0x0][0x17c], PT ;  /* 0x00005f00ff007a0c */ /* 0x000fe40003f25270 */
[----:B------:R-:W-:Y:S02]  /*0eb0*/  SEL R31, R0, RZ, P3 ;  /* 0x000000ff001f7207 */ /* 0x000fe40001800000 */
[----:B------:R-:W-:Y:S02]  /*0ec0*/  PLOP3.LUT P3, PT, PT, PT, UP1, 0x80, 0x0 ;  /* 0x000000000000781c */ /* 0x000fe40003f6f018 */
[----:B------:R-:W-:Y:S02]  /*0ed0*/  SEL R0, RZ, 0x10, P4 ;  /* 0x00000010ff007807 */ /* 0x000fe40002000000 */
[----:B------:R-:W-:-:S02]  /*0ee0*/  ISETP.GE.AND P4, PT, R158, UR6, PT ;  /* 0x000000069e007c0c */ /* 0x000fc4000bf86270 */
[----:B------:R-:W-:Y:S02]  /*0ef0*/  SEL R32, R0, RZ, P3 ;  /* 0x000000ff00207207 */ /* 0x000fe40001800000 */
[----:B------:R-:W-:Y:S02]  /*0f00*/  PLOP3.LUT P3, PT, PT, PT, UP1, 0x80, 0x0 ;  /* 0x000000000000781c */ /* 0x000fe40003f6f018 */
[----:B------:R-:W-:Y:S02]  /*0f10*/  SEL R0, RZ, 0x10, P4 ;  /* 0x00000010ff007807 */ /* 0x000fe40002000000 */
[----:B------:R-:W-:Y:S02]  /*0f20*/  @!P1 LOP3.LUT R24, RZ, c[0x0][0x17c], RZ, 0x33, !PT ;  /* 0x00005f00ff189a12 */ /* 0x000fe400078e33ff */
[----:B------:R-:W-:Y:S02]  /*0f30*/  SEL R33, R0, RZ, P3 ;  /* 0x000000ff00217207 */ /* 0x000fe40001800000 */
[----:B------:R-:W-:Y:S01]  /*0f40*/  ISETP.GE.AND P3, PT, R157, UR6, PT ;  /* 0x000000069d007c0c */ /* 0x000fe2000bf66270 */
[--C-:B------:R-:W-:Y:S01]  /*0f50*/  IMAD R8, R163, c[0x0][0x188], R24.reuse ;  /* 0x00006200a3087a24 */ /* 0x100fe200078e0218 */
[----:B------:R-:W-:Y:S01]  /*0f60*/  ISETP.NE.U32.AND P5, PT, R4, RZ, PT ;  /* 0x000000ff0400720c */ /* 0x000fe20003fa5070 */
[----:B------:R-:W-:Y:S01]  /*0f70*/  IMAD R111, R155, c[0x0][0x188], R24 ;  /* 0x000062009b6f7a24 */ /* 0x000fe200078e0218 */
[----:B------:R-:W-:-:S02]  /*0f80*/  PLOP3.LUT P4, PT, PT, PT, UP1, 0x80, 0x0 ;  /* 0x000000000000781c */ /* 0x000fc40003f8f018 */
[----:B------:R-:W-:Y:S01]  /*0f90*/  SEL R4, RZ, 0x10, P3 ;  /* 0x00000010ff047807 */ /* 0x000fe20001800000 */
[-C--:B------:R-:W-:Y:S01]  /*0fa0*/  IMAD.WIDE R28, R111, R115.reuse, c[0x0][0x168] ;  /* 0x00005a006f1c7625 */ /* 0x080fe200078e0273 */
[----:B------:R-:W-:Y:S02]  /*0fb0*/  ISETP.NE.U32.AND P6, PT, R10, RZ, PT ;  /* 0x000000ff0a00720c */ /* 0x000fe40003fc5070 */
[----:B------:R-:W-:Y:S01]  /*0fc0*/  LOP3.LUT R0, R150, 0x78, R154, 0x78, !PT ;  /* 0x0000007896007812 */ /* 0x000fe200078e789a */
[-C--:B------:R-:W-:Y:S01]  /*0fd0*/  IMAD.WIDE R10, R36, R115.reuse, c[0x0][0x160] ;  /* 0x00005800240a7625 */ /* 0x080fe200078e0273 */
[----:B------:R-:W-:Y:S02]  /*0fe0*/  ISETP.NE.U32.AND P1, PT, R12, RZ, PT ;  /* 0x000000ff0c00720c */ /* 0x000fe40003f25070 */
[----:B------:R-:W-:Y:S01]  /*0ff0*/  SEL R34, R4, RZ, P4 ;  /* 0x000000ff04227207 */ /* 0x000fe20002000000 */
[-C--:B------:R-:W-:Y:S01]  /*1000*/  IMAD.WIDE R12, R38, R115.reuse, c[0x0][0x160] ;  /* 0x00005800260c7625 */ /* 0x080fe200078e0273 */
[----:B------:R-:W-:Y:S01]  /*1010*/  ISETP.GE.AND P4, PT, R156, UR6, PT ;  /* 0x000000069c007c0c */ /* 0x000fe2000bf86270 */
[----:B------:R3:W-:Y:S01]  /*1020*/  LDGSTS.E.BYPASS.128 [R151+0xd000], [R10.64], P2 ;  /* 0x0d0000000a977fae */ /* 0x0007e20009101c4c */
[----:B------:R-:W-:Y:S01]  /*1030*/  ISETP.NE.U32.AND P3, PT, R15, RZ, PT ;  /* 0x000000ff0f00720c */ /* 0x000fe20003f65070 */
[----:B------:R-:W-:Y:S01]  /*1040*/  IMAD R0, R163, 0x80, R0 ;  /* 0x00000080a3007824 */ /* 0x000fe200078e0200 */
[----:B------:R-:W-:Y:S01]  /*1050*/  SEL R16, RZ, 0x10, P4 ;  /* 0x00000010ff107807 */ /* 0x000fe20002000000 */
[C---:B------:R-:W-:Y:S01]  /*1060*/  IMAD R4, R153.reuse, 0x8, R8 ;  /* 0x0000000899047824 */ /* 0x040fe200078e0208 */
[----:B------:R3:W-:Y:S01]  /*1070*/  LDGSTS.E.BYPASS.128 [R151+0xd800], [R12.64], P2 ;  /* 0x0d8000000c977fae */ /* 0x0007e20009101c4c */
[----:B------:R-:W-:Y:S01]  /*1080*/  ISETP.NE.U32.AND P2, PT, R14, RZ, PT ;  /* 0x000000ff0e00720c */ /* 0x000fe20003f45070 */
[----:B------:R-:W-:Y:S01]  /*1090*/  IMAD.SHL.U32 R149, R0, 0x2, RZ ;  /* 0x0000000200957824 */ /* 0x000fe200078e00ff */
[----:B------:R-:W-:Y:S01]  /*10a0*/  PLOP3.LUT P4, PT, PT, PT, UP1, 0x80, 0x0 ;  /* 0x000000000000781c */ /* 0x000fe20003f8f018 */
[----:B------:R-:W-:Y:S01]  /*10b0*/  IMAD.WIDE R14, R8, R115, c[0x0][0x168] ;  /* 0x00005a00080e7625 */ /* 0x000fe200078e0273 */
[----:B------:R-:W0:Y:S01]  /*10c0*/  LDGDEPBAR ;  /* 0x00000000000079af */ /* 0x000e220000000000 */
[----:B------:R-:W-:Y:S01]  /*10d0*/  UISETP.GT.AND UP1, UPT, UR5, 0xbf, UPT ;  /* 0x000000bf0500788c */ /* 0x000fe2000bf24270 */
[----:B------:R-:W-:Y:S01]  /*10e0*/  SEL R35, R16, RZ, P4 ;  /* 0x000000ff10237207 */ /* 0x000fe20002000000 */
[----:B------:R-:W-:Y:S01]  /*10f0*/  IMAD R0, R153, 0x8, R4 ;  /* 0x0000000899007824 */ /* 0x000fe200078e0204 */
[----:B------:R-:W-:Y:S01]  /*1100*/  ISETP.NE.U32.AND P4, PT, R17, RZ, PT ;  /* 0x000000ff1100720c */ /* 0x000fe20003f85070 */
[----:B------:R4:W-:Y:S01]  /*1110*/  LDGSTS.E.BYPASS.128 [R149], [R14.64], P5 ;  /* 0x000000000e957fae */ /* 0x0009e2000a901c4c */
[----:B------:R-:W-:Y:S01]  /*1120*/  ISETP.NE.U32.AND P5, PT, R18, RZ, PT ;  /* 0x000000ff1200720c */ /* 0x000fe20003fa5070 */
[----:B------:R-:W-:-:S02]  /*1130*/  IMAD R40, R153, 0x8, R0 ;  /* 0x0000000899287824 */ /* 0x000fc400078e0200 */
[----:B------:R-:W-:-:S04]  /*1140*/  IMAD.WIDE R16, R4, R115, c[0x0][0x168] ;  /* 0x00005a0004107625 */ /* 0x000fc800078e0273 */
[-C--:B------:R-:W-:Y:S01]  /*1150*/  IMAD.WIDE R18, R0, R115.reuse, c[0x0][0x168] ;  /* 0x00005a0000127625 */ /* 0x080fe200078e0273 */
[----:B------:R5:W-:Y:S01]  /*1160*/  LDGSTS.E.BYPASS.128 [R149+0x800], [R16.64], P6 ;  /* 0x0080000010957fae */ /* 0x000be2000b101c4c */
[----:B------:R-:W-:Y:S02]  /*1170*/  ISETP.NE.U32.AND P6, PT, R5, RZ, PT ;  /* 0x000000ff0500720c */ /* 0x000fe40003fc5070 */
[----:B------:R-:W-:Y:S01]  /*1180*/  IMAD R42, R153, 0x8, R40 ;  /* 0x00000008992a7824 */ /* 0x000fe200078e0228 */
[----:B------:R1:W-:Y:S01]  /*1190*/  LDGSTS.E.BYPASS.128 [R149+0x1000], [R18.64], P1 ;  /* 0x0100000012957fae */ /* 0x0003e20008901c4c */
[----:B------:R-:W-:Y:S01]  /*11a0*/  ISETP.GE.AND P1, PT, R152, UR4, PT ;  /* 0x0000000498007c0c */ /* 0x000fe2000bf26270 */
[----:B------:R-:W-:-:S03]  /*11b0*/  IMAD.WIDE R20, R40, R115, c[0x0][0x168] ;  /* 0x00005a0028147625 */ /* 0x000fc600078e0273 */
[----:B------:R-:W-:Y:S01]  /*11c0*/  SEL R5, RZ, 0x10, P1 ;  /* 0x00000010ff057807 */ /* 0x000fe20000800000 */
[C---:B------:R-:W-:Y:S01]  /*11d0*/  IMAD R44, R153.reuse, 0x8, R42 ;  /* 0x00000008992c7824 */ /* 0x040fe200078e022a */
[----:B------:R-:W-:Y:S01]  /*11e0*/  ISETP.NE.U32.AND P1, PT, R22, RZ, PT ;  /* 0x000000ff1600720c */ /* 0x000fe20003f25070 */
[-C--:B------:R-:W-:Y:S01]  /*11f0*/  IMAD.WIDE R22, R42, R115.reuse, c[0x0][0x168] ;  /* 0x00005a002a167625 */ /* 0x080fe200078e0273 */
[----:B------:R1:W-:Y:S01]  /*1200*/  LDGSTS.E.BYPASS.128 [R149+0x1800], [R20.64], P2 ;  /* 0x0180000014957fae */ /* 0x0003e20009101c4c */
[----:B------:R-:W-:Y:S02]  /*1210*/  PLOP3.LUT P2, PT, PT, PT, UP1, 0x80, 0x0 ;  /* 0x000000000000781c */ /* 0x000fe40003f4f018 */
[----:B------:R-:W-:Y:S01]  /*1220*/  IMAD R109, R153, 0x8, R44 ;  /* 0x00000008996d7824 */ /* 0x000fe200078e022c */
[----:B------:R1:W-:Y:S01]  /*1230*/  LDGSTS.E.BYPASS.128 [R149+0x2000], [R22.64], P3 ;  /* 0x0200000016957fae */ /* 0x0003e20009901c4c */
[----:B------:R-:W-:Y:S01]  /*1240*/  IMAD.WIDE R24, R44, R115, c[0x0][0x168] ;  /* 0x00005a002c187625 */ /* 0x000fe200078e0273 */
[----:B------:R-:W-:-:S02]  /*1250*/  SEL R5, R5, RZ, P2 ;  /* 0x000000ff05057207 */ /* 0x000fc40001000000 */
[----:B------:R-:W-:Y:S01]  /*1260*/  ISETP.NE.U32.AND P2, PT, R9, RZ, PT ;  /* 0x000000ff0900720c */ /* 0x000fe20003f45070 */
[----:B------:R-:W-:Y:S01]  /*1270*/  IMAD.WIDE R26, R109, R115, c[0x0][0x168] ;  /* 0x00005a006d1a7625 */ /* 0x000fe200078e0273 */
[----:B------:R1:W-:Y:S01]  /*1280*/  LDGSTS.E.BYPASS.128 [R149+0x2800], [R24.64], P4 ;  /* 0x0280000018957fae */ /* 0x0003e2000a101c4c */
[----:B------:R-:W-:Y:S02]  /*1290*/  ISETP.NE.U32.AND P4, PT, R30, RZ, PT ;  /* 0x000000ff1e00720c */ /* 0x000fe40003f85070 */
[----:B------:R-:W-:Y:S01]  /*12a0*/  IMAD.SHL.U32 R153, R153, 0x40, RZ ;  /* 0x0000004099997824 */ /* 0x000fe200078e00ff */
[----:B------:R1:W-:Y:S01]  /*12b0*/  LDGSTS.E.BYPASS.128 [R149+0x3000], [R26.64], P5 ;  /* 0x030000001a957fae */ /* 0x0003e2000a901c4c */
[----:B------:R-:W-:Y:S02]  /*12c0*/  ISETP.NE.U32.AND P5, PT, R31, RZ, PT ;  /* 0x000000ff1f00720c */ /* 0x000fe40003fa5070 */
[----:B----4-:R-:W-:Y:S01]  /*12d0*/  IMAD.WIDE R14, R153, 0x2, R14 ;  /* 0x00000002990e7825 */ /* 0x010fe200078e020e */
[----:B------:R4:W-:Y:S01]  /*12e0*/  LDGSTS.E.BYPASS.128 [R149+0x3800], [R28.64], P6 ;  /* 0x038000001c957fae */ /* 0x0009e2000b101c4c */
[----:B------:R-:W-:-:S02]  /*12f0*/  ISETP.NE.U32.AND P3, PT, R5, RZ, PT ;  /* 0x000000ff0500720c */ /* 0x000fc40003f65070 */
[C---:B-----5:R-:W-:Y:S01]  /*1300*/  IMAD.WIDE R16, R153.reuse, 0x2, R16 ;  /* 0x0000000299107825 */ /* 0x060fe200078e0210 */
[----:B------:R-:W0:Y:S04]  /*1310*/  LDGDEPBAR ;  /* 0x00000000000079af */ /* 0x000e280000000000 */
[----:B------:R-:W-:Y:S01]  /*1320*/  BAR.SYNC.DEFER_BLOCKING 0x0 ;  /* 0x0000000000007b1d */ /* 0x000fe20000010000 */
[----:B-1----:R-:W-:Y:S01]  /*1330*/  IMAD.WIDE R18, R153, 0x2, R18 ;  /* 0x0000000299127825 */ /* 0x002fe200078e0212 */
[----:B------:R-:W-:-:S03]  /*1340*/  ISETP.NE.U32.AND P6, PT, R32, RZ, PT ;  /* 0x000000ff2000720c */ /* 0x000fc60003fc5070 */
[----:B------:R-:W-:-:S04]  /*1350*/  IMAD.WIDE R20, R153, 0x2, R20 ;  /* 0x0000000299147825 */ /* 0x000fc800078e0214 */
[----:B------:R-:W-:-:S04]  /*1360*/  IMAD.WIDE R22, R153, 0x2, R22 ;  /* 0x0000000299167825 */ /* 0x000fc800078e0216 */
[----:B------:R-:W-:-:S04]  /*1370*/  IMAD.WIDE R24, R153, 0x2, R24 ;  /* 0x0000000299187825 */ /* 0x000fc800078e0218 */
[----:B------:R-:W-:-:S04]  /*1380*/  IMAD.WIDE R26, R153, 0x2, R26 ;  /* 0x00000002991a7825 */ /* 0x000fc800078e021a */
[----:B----4-:R-:W-:Y:S01]  /*1390*/  IMAD.WIDE R28, R153, 0x2, R28 ;  /* 0x00000002991c7825 */ /* 0x010fe200078e021c */
[----:B------:R-:W-:Y:S01]  /*13a0*/  @!PT LDS RZ, [RZ] ;  /* 0x00000000fffff984 */ /* 0x000fe20000000800 */
[----:B------:R-:W-:Y:S01]  /*13b0*/  @!PT LDS RZ, [RZ] ;  /* 0x00000000fffff984 */ /* 0x000fe20000000800 */
[----:B------:R-:W-:Y:S01]  /*13c0*/  @!PT LDS RZ, [RZ] ;  /* 0x00000000fffff984 */ /* 0x000fe20000000800 */
[----:B------:R1:W-:Y:S04]  /*13d0*/  LDGSTS.E.BYPASS.128 [R151+0xe000], [R2.64+0x80], P2 ;  /* 0x0e00008002977fae */ /* 0x0003e80009101c4c */
[----:B------:R2:W-:Y:S04]  /*13e0*/  LDGSTS.E.BYPASS.128 [R151+0xe800], [R6.64+0x80], P2 ;  /* 0x0e80008006977fae */ /* 0x0005e80009101c4c */
[----:B------:R3:W-:Y:S04]  /*13f0*/  LDGSTS.E.BYPASS.128 [R151+0xf000], [R10.64+0x80], P2 ;  /* 0x0f0000800a977fae */ /* 0x0007e80009101c4c */
[----:B------:R3:W-:Y:S01]  /*1400*/  LDGSTS.E.BYPASS.128 [R151+0xf800], [R12.64+0x80], P2 ;  /* 0x0f8000800c977fae */ /* 0x0007e20009101c4c */
[----:B------:R-:W-:-:S03]  /*1410*/  ISETP.GE.AND P2, PT, R163, UR4, PT ;  /* 0x00000004a3007c0c */ /* 0x000fc6000bf46270 */
[----:B------:R-:W0:Y:S01]  /*1420*/  LDGDEPBAR ;  /* 0x00000000000079af */ /* 0x000e220000000000 */
[----:B------:R-:W-:Y:S02]  /*1430*/  SEL R5, RZ, 0x10, P2 ;  /* 0x00000010ff057807 */ /* 0x000fe40001000000 */
[----:B------:R-:W-:Y:S01]  /*1440*/  ISETP.NE.U32.AND P2, PT, R33, RZ, PT ;  /* 0x000000ff2100720c */ /* 0x000fe20003f45070 */
[----:B------:R4:W-:Y:S01]  /*1450*/  LDGSTS.E.BYPASS.128 [R149+0x4000], [R14.64], P1 ;  /* 0x040000000e957fae */ /* 0x0009e20008901c4c */
[----:B------:R-:W-:-:S03]  /*1460*/  PLOP3.LUT P1, PT, PT, PT, UP1, 0x80, 0x0 ;  /* 0x000000000000781c */ /* 0x000fc60003f2f018 */
[----:B------:R5:W-:Y:S01]  /*1470*/  LDGSTS.E.BYPASS.128 [R149+0x4800], [R16.64], P4 ;  /* 0x0480000010957fae */ /* 0x000be2000a101c4c */
[----:B------:R-:W-:Y:S02]  /*1480*/  ISETP.GE.AND P4, PT, R161, UR4, PT ;  /* 0x00000004a1007c0c */ /* 0x000fe4000bf86270 */
[----:B------:R-:W-:Y:S01]  /*1490*/  SEL R5, R5, RZ, P1 ;  /* 0x000000ff05057207 */ /* 0x000fe20000800000 */
[----:B------:R1:W-:Y:S01]  /*14a0*/  LDGSTS.E.BYPASS.128 [R149+0x5000], [R18.64], P5 ;  /* 0x0500000012957fae */ /* 0x0003e2000a901c4c */
[----:B------:R-:W-:Y:S02]  /*14b0*/  ISETP.GE.AND P5, PT, R160, UR4, PT ;  /* 0x00000004a0007c0c */ /* 0x000fe4000bfa6270 */
[----:B------:R-:W-:Y:S01]  /*14c0*/  SEL R9, RZ, 0x10, P4 ;  /* 0x00000010ff097807 */ /* 0x000fe20002000000 */
[----:B------:R2:W-:Y:S01]  /*14d0*/  LDGSTS.E.BYPASS.128 [R149+0x5800], [R20.64], P6 ;  /* 0x0580000014957fae */ /* 0x0005e2000b101c4c */
[----:B------:R-:W-:Y:S01]  /*14e0*/  ISETP.NE.U32.AND P4, PT, R34, RZ, PT ;  /* 0x000000ff2200720c */ /* 0x000fe20003f85070 */
[----:B----4-:R-:W-:Y:S01]  /*14f0*/  IMAD.WIDE R14, R153, 0x2, R14 ;  /* 0x00000002990e7825 */ /* 0x010fe200078e020e */
[----:B------:R-:W-:Y:S01]  /*1500*/  SEL R30, RZ, 0x10, P5 ;  /* 0x00000010ff1e7807 */ /* 0x000fe20002800000 */
[----:B------:R4:W-:Y:S01]  /*1510*/  LDGSTS.E.BYPASS.128 [R149+0x6000], [R22.64], P2 ;  /* 0x0600000016957fae */ /* 0x0009e20009101c4c */
[----:B------:R-:W-:Y:S01]  /*1520*/  ISETP.NE.U32.AND P5, PT, R35, RZ, PT ;  /* 0x000000ff2300720c */ /* 0x000fe20003fa5070 */
[----:B-----5:R-:W-:Y:S01]  /*1530*/  IMAD.WIDE R16, R153, 0x2, R16 ;  /* 0x0000000299107825 */ /* 0x020fe200078e0210 */
[----:B------:R-:W-:-:S02]  /*1540*/  ISETP.GE.AND P6, PT, R159, UR4, PT ;  /* 0x000000049f007c0c */ /* 0x000fc4000bfc6270 */
[----:B------:R-:W-:Y:S01]  /*1550*/  PLOP3.LUT P1, PT, PT, PT, UP1, 0x80, 0x0 ;  /* 0x000000000000781c */ /* 0x000fe20003f2f018 */
[----:B-1----:R-:W-:Y:S01]  /*1560*/  IMAD.WIDE R18, R153, 0x2, R18 ;  /* 0x0000000299127825 */ /* 0x002fe200078e0212 */
[----:B------:R-:W-:Y:S02]  /*1570*/  SEL R31, RZ, 0x10, P6 ;  /* 0x00000010ff1f7807 */ /* 0x000fe40003000000 */
[----:B------:R-:W-:Y:S01]  /*1580*/  ISETP.NE.U32.AND P6, PT, R5, RZ, PT ;  /* 0x000000ff0500720c */ /* 0x000fe20003fc5070 */
[----:B------:R1:W-:Y:S01]  /*1590*/  LDGSTS.E.BYPASS.128 [R149+0x6800], [R24.64], P4 ;  /* 0x0680000018957fae */ /* 0x0003e2000a101c4c */
[----:B------:R-:W-:Y:S01]  /*15a0*/  SEL R9, R9, RZ, P1 ;  /* 0x000000ff09097207 */ /* 0x000fe20000800000 */
[C---:B--2---:R-:W-:Y:S01]  /*15b0*/  IMAD.WIDE R20, R153.reuse, 0x2, R20 ;  /* 0x0000000299147825 */ /* 0x044fe200078e0214 */
[----:B------:R-:W-:Y:S01]  /*15c0*/  PLOP3.LUT P1, PT, PT, PT, UP1, 0x80, 0x0 ;  /* 0x000000000000781c */ /* 0x000fe20003f2f018 */
[----:B------:R2:W-:Y:S01]  /*15d0*/  LDGSTS.E.BYPASS.128 [R149+0x7000], [R26.64], P5 ;  /* 0x070000001a957fae */ /* 0x0005e2000a901c4c */
[----:B------:R-:W-:Y:S01]  /*15e0*/  ISETP.GE.AND P5, PT, R158, UR4, PT ;  /* 0x000000049e007c0c */ /* 0x000fe2000bfa6270 */
[----:B----4-:R-:W-:Y:S01]  /*15f0*/  IMAD.WIDE R22, R153, 0x2, R22 ;  /* 0x0000000299167825 */ /* 0x010fe200078e0216 */
[----:B------:R-:W-:Y:S01]  /*1600*/  SEL R30, R30, RZ, P1 ;  /* 0x000000ff1e1e7207 */ /* 0x000fe20000800000 */
[----:B------:R4:W-:Y:S01]  /*1610*/  LDGSTS.E.BYPASS.128 [R149+0x7800], [R28.64], P0 ;  /* 0x078000001c957fae */ /* 0x0009e20008101c4c */
[----:B------:R-:W-:-:S02]  /*1620*/  PLOP3.LUT P1, PT, PT, PT, UP1, 0x80, 0x0 ;  /* 0x000000000000781c */ /* 0x000fc40003f2f018 */
[----:B------:R-:W-:Y:S01]  /*1630*/  PLOP3.LUT P0, PT, PT, PT, UP1, 0x80, 0x0 ;  /* 0x000000000000781c */ /* 0x000fe20003f0f018 */
[----:B------:R-:W0:Y:S01]  /*1640*/  LDGDEPBAR ;  /* 0x00000000000079af */ /* 0x000e220000000000 */
[----:B------:R-:W-:Y:S01]  /*1650*/  SEL R5, RZ, 0x10, P5 ;  /* 0x00000010ff057807 */ /* 0x000fe20002800000 */
[C---:B-1----:R-:W-:Y:S02]  /*1660*/  IMAD.WIDE R24, R153.reuse, 0x2, R24 ;  /* 0x0000000299187825 */ /* 0x042fe400078e0218 */
[----:B------:R-:W-:Y:S01]  /*1670*/  BAR.SYNC.DEFER_BLOCKING 0x0 ;  /* 0x0000000000007b1d */ /* 0x000fe20000010000 */
[----:B------:R-:W-:Y:S01]  /*1680*/  PLOP3.LUT P5, PT, PT, PT, UP1, 0x80, 0x0 ;  /* 0x000000000000781c */ /* 0x000fe20003faf018 */
[----:B--2---:R-:W-:Y:S01]  /*1690*/  IMAD.WIDE R26, R153, 0x2, R26 ;  /* 0x00000002991a7825 */ /* 0x004fe200078e021a */
[----:B------:R-:W-:Y:S02]  /*16a0*/  SEL R31, R31, RZ, P1 ;  /* 0x000000ff1f1f7207 */ /* 0x000fe40000800000 */
[----:B------:R-:W-:Y:S01]  /*16b0*/  SEL R5, R5, RZ, P0 ;  /* 0x000000ff05057207 */ /* 0x000fe20000000000 */
[----:B----4-:R-:W-:Y:S01]  /*16c0*/  IMAD.WIDE R28, R153, 0x2, R28 ;  /* 0x00000002991c7825 */ /* 0x010fe200078e021c */
[----:B------:R-:W-:-:S02]  /*16d0*/  PLOP3.LUT P0, PT, PT, PT, UP1, 0x80, 0x0 ;  /* 0x000000000000781c */ /* 0x000fc40003f0f018 */
[----:B------:R-:W-:Y:S02]  /*16e0*/  ISETP.NE.U32.AND P2, PT, R9, RZ, PT ;  /* 0x000000ff0900720c */ /* 0x000fe40003f45070 */
[----:B------:R-:W-:Y:S02]  /*16f0*/  ISETP.NE.U32.AND P1, PT, R30, RZ, PT ;  /* 0x000000ff1e00720c */ /* 0x000fe40003f25070 */
[----:B------:R-:W-:Y:S01]  /*1700*/  ISETP.NE.U32.AND P4, PT, R31, RZ, PT ;  /* 0x000000ff1f00720c */ /* 0x000fe20003f85070 */
        /* <DEDUP_REMOVED lines=9> */
[----:B-1----:R-:W-:Y:S02]  /*17a0*/  SEL R2, RZ, 0x10, P3 ;  /* 0x00000010ff027807 */ /* 0x002fe40001800000 */
[----:B------:R-:W-:Y:S01]  /*17b0*/  ISETP.GE.AND P3, PT, R155, UR4, PT ;  /* 0x000000049b007c0c */ /* 0x000fe2000bf66270 */
[----:B------:R3:W-:Y:S01]  /*17c0*/  LDGSTS.E.BYPASS.128 [R149+0x8000], [R14.64], P6 ;  /* 0x080000000e957fae */ /* 0x0007e2000b101c4c */
[----:B------:R-:W-:Y:S02]  /*17d0*/  ISETP.GE.AND P6, PT, R156, UR4, PT ;  /* 0x000000049c007c0c */ /* 0x000fe4000bfc6270 */
[----:B------:R-:W-:Y:S01]  /*17e0*/  SEL R2, R2, RZ, P5 ;  /* 0x000000ff02027207 */ /* 0x000fe20002800000 */
[----:B------:R3:W-:Y:S01]  /*17f0*/  LDGSTS.E.BYPASS.128 [R149+0x8800], [R16.64], P2 ;  /* 0x0880000010957fae */ /* 0x0007e20009101c4c */
[----:B------:R-:W-:Y:S02]  /*1800*/  SEL R3, RZ, 0x10, P6 ;  /* 0x00000010ff037807 */ /* 0x000fe40003000000 */
[----:B--2---:R-:W-:Y:S01]  /*1810*/  SEL R6, RZ, 0x10, P3 ;  /* 0x00000010ff067807 */ /* 0x004fe20001800000 */
[----:B------:R3:W-:Y:S01]  /*1820*/  LDGSTS.E.BYPASS.128 [R149+0x9000], [R18.64], P1 ;  /* 0x0900000012957fae */ /* 0x0007e20008901c4c */
[----:B------:R-:W-:-:S02]  /*1830*/  ISETP.NE.U32.AND P3, PT, R5, RZ, PT ;  /* 0x000000ff0500720c */ /* 0x000fc40003f65070 */
[----:B------:R-:W-:Y:S01]  /*1840*/  SEL R3, R3, RZ, P0 ;  /* 0x000000ff03037207 */ /* 0x000fe20000000000 */
[----:B------:R3:W-:Y:S01]  /*1850*/  LDGSTS.E.BYPASS.128 [R149+0x9800], [R20.64], P4 ;  /* 0x0980000014957fae */ /* 0x0007e2000a101c4c */
[----:B------:R-:W-:Y:S02]  /*1860*/  ISETP.NE.U32.AND P0, PT, R2, RZ, PT ;  /* 0x000000ff0200720c */ /* 0x000fe40003f05070 */
[----:B------:R-:W-:-:S04]  /*1870*/  PLOP3.LUT P5, PT, PT, PT, UP1, 0x80, 0x0 ;  /* 0x000000000000781c */ /* 0x000fc80003faf018 */
[----:B------:R-:W-:Y:S02]  /*1880*/  SEL R6, R6, RZ, P5 ;  /* 0x000000ff06067207 */ /* 0x000fe40002800000 */
[----:B------:R-:W-:Y:S01]  /*1890*/  ISETP.NE.U32.AND P5, PT, R3, RZ, PT ;  /* 0x000000ff0300720c */ /* 0x000fe20003fa5070 */
[----:B------:R3:W-:Y:S01]  /*18a0*/  LDGSTS.E.BYPASS.128 [R149+0xa000], [R22.64], P3 ;  /* 0x0a00000016957fae */ /* 0x0007e20009901c4c */
[----:B------:R-:W-:-:S03]  /*18b0*/  ISETP.NE.U32.AND P6, PT, R6, RZ, PT ;  /* 0x000000ff0600720c */ /* 0x000fc60003fc5070 */
[----:B------:R3:W-:Y:S01]  /*18c0*/  LDGSTS.E.BYPASS.128 [R149+0xa800], [R24.64], P0 ;  /* 0x0a80000018957fae */ /* 0x0007e20008101c4c */
[----:B------:R-:W-:-:S07]  /*18d0*/  PLOP3.LUT P0, PT, PT, PT, UP0, 0x80, 0x0 ;  /* 0x000000000000781c */ /* 0x000fce0003f0f008 */
[----:B------:R3:W-:Y:S04]  /*18e0*/  LDGSTS.E.BYPASS.128 [R149+0xb000], [R26.64], P5 ;  /* 0x0b0000001a957fae */ /* 0x0007e8000a901c4c */
[----:B------:R3:W-:Y:S04]  /*18f0*/  LDGSTS.E.BYPASS.128 [R149+0xb800], [R28.64], P6 ;  /* 0x0b8000001c957fae */ /* 0x0007e8000b101c4c */
[----:B------:R-:W0:Y:S01]  /*1900*/  LDGDEPBAR ;  /* 0x00000000000079af */ /* 0x000e220000000000 */
[----:B------:R-:W-:Y:S05]  /*1910*/  @P0 BRA `(.L_x_0) ;  /* 0x0000021000000947 */ /* 0x000fea0003800000 */
[----:B------:R-:W-:Y:S01]  /*1920*/  SHF.R.U32.HI R128, RZ, 0x2, R127 ;  /* 0x00000002ff807819 */ /* 0x000fe2000001167f */
[----:B------:R-:W-:Y:S01]  /*1930*/  IMAD.MOV.U32 R88, RZ, RZ, RZ ;  /* 0x000000ffff587224 */ /* 0x000fe200078e00ff */
[----:B------:R-:W-:Y:S01]  /*1940*/  CS2R R38, SRZ ;  /* 0x0000000000267805 */ /* 0x000fe2000001ff00 */
[----:B------:R-:W-:Y:S01]  /*1950*/  IMAD.MOV.U32 R90, RZ, RZ, RZ ;  /* 0x000000ffff5a7224 */ /* 0x000fe200078e00ff */
[----:B------:R-:W-:Y:S01]  /*1960*/  CS2R R36, SRZ ;  /* 0x0000000000247805 */ /* 0x000fe2000001ff00 */
[----:B------:R-:W-:Y:S01]  /*1970*/  IMAD.MOV.U32 R48, RZ, RZ, RZ ;  /* 0x000000ffff307224 */ /* 0x000fe200078e00ff */
[----:B------:R-:W-:Y:S01]  /*1980*/  LOP3.LUT R128, R128, 0x18, RZ, 0xc0, !PT ;  /* 0x0000001880807812 */ /* 0x000fe200078ec0ff */
[----:B------:R-:W-:-:S02]  /*1990*/  IMAD.MOV.U32 R50, RZ, RZ, RZ ;  /* 0x000000ffff327224 */ /* 0x000fc400078e00ff */
[----:B------:R-:W-:Y:S02]  /*19a0*/  IMAD.MOV.U32 R56, RZ, RZ, RZ ;  /* 0x000000ffff387224 */ /* 0x000fe400078e00ff */
[----:B------:R-:W-:Y:S02]  /*19b0*/  IMAD.MOV.U32 R58, RZ, RZ, RZ ;  /* 0x000000ffff3a7224 */ /* 0x000fe400078e00ff */
[----:B------:R-:W-:Y:S02]  /*19c0*/  IMAD.MOV.U32 R84, RZ, RZ, RZ ;  /* 0x000000ffff547224 */ /* 0x000fe400078e00ff */
[----:B------:R-:W-:Y:S02]  /*19d0*/  IMAD.MOV.U32 R86, RZ, RZ, RZ ;  /* 0x000000ffff567224 */ /* 0x000fe400078e00ff */
[----:B------:R-:W-:Y:S02]  /*19e0*/  IMAD.MOV.U32 R80, RZ, RZ, RZ ;  /* 0x000000ffff507224 */ /* 0x000fe400078e00ff */
        /* <DEDUP_REMOVED lines=18> */
[----:B------:R-:W-:Y:S01]  /*1b10*/  IMAD.MOV.U32 R0, RZ, RZ, RZ ;  /* 0x000000ffff007224 */ /* 0x000fe200078e00ff */
[----:B------:R-:W-:Y:S05]  /*1b20*/  BRA `(.L_x_1) ;  /* 0x000017d000007947 */ /* 0x000fea0003800000 */
.L_x_0:
[----:B------:R-:W-:Y:S01]  /*1b30*/  SHF.R.S32.HI R3, RZ, 0x1f, R36 ;  /* 0x0000001fff037819 */ /* 0x000fe20000011424 */
[----:B------:R-:W-:Y:S01]  /*1b40*/  IMAD.MOV.U32 R118, RZ, RZ, 0x6 ;  /* 0x00000006ff767424 */ /* 0x000fe200078e00ff */
[C---:B------:R-:W-:Y:S01]  /*1b50*/  LEA R122, P1, R36.reuse, c[0x0][0x160], 0x1 ;  /* 0x00005800247a7a11 */ /* 0x040fe200078208ff */
[----:B------:R-:W-:Y:S01]  /*1b60*/  USHF.R.S32.HI UR6, URZ, 0x1f, UR5 ;  /* 0x0000001f3f067899 */ /* 0x000fe20008011405 */
[----:B------:R-:W-:Y:S01]  /*1b70*/  SHF.R.S32.HI R2, RZ, 0x1f, R123 ;  /* 0x0000001fff027819 */ /* 0x000fe2000001147b */
[----:B------:R-:W-:Y:S01]  /*1b80*/  IMAD.WIDE.U32 R118, R153, R118, c[0x0][0x168] ;  /* 0x00005a0099767625 */ /* 0x000fe200078e0076 */
[----:B------:R-:W-:Y:S01]  /*1b90*/  LEA R124, P2, R123, c[0x0][0x160], 0x1 ;  /* 0x000058007b7c7a11 */ /* 0x000fe200078408ff */
[----:B------:R-:W-:Y:S01]  /*1ba0*/  ULEA.HI UR6, UR6, UR5, URZ, 0x6 ;  /* 0x0000000506067291 */ /* 0x000fe2000f8f303f */
[----:B------:R-:W-:Y:S01]  /*1bb0*/  LEA.HI.X R121, R36, c[0x0][0x164], R3, 0x1, P1 ;  /* 0x0000590024797a11 */ /* 0x000fe200008f0c03 */
[----:B------:R-:W-:Y:S01]  /*1bc0*/  IMAD.SHL.U32 R103, R44, 0x2, RZ ;  /* 0x000000022c677824 */ /* 0x000fe200078e00ff */
[----:B------:R-:W-:Y:S01]  /*1bd0*/  SHF.R.S32.HI R5, RZ, 0x1f, R38 ;  /* 0x0000001fff057819 */ /* 0x000fe20000011426 */
[----:B------:R-:W-:Y:S01]  /*1be0*/  USHF.R.S32.HI UR6, URZ, 0x6, UR6 ;  /* 0x000000063f067899 */ /* 0x000fe20008011406 */
[----:B------:R-:W-:Y:S01]  /*1bf0*/  LEA R120, P0, R38, c[0x0][0x160], 0x1 ;  /* 0x0000580026787a11 */ /* 0x000fe200078008ff */
[----:B------:R-:W-:Y:S01]  /*1c00*/  IMAD.SHL.U32 R101, R42, 0x2, RZ ;  /* 0x000000022a657824 */ /* 0x000fe200078e00ff */
[----:B------:R-:W-:Y:S01]  /*1c10*/  LOP3.LUT R3, R127, 0x3, RZ, 0xc0, !PT ;  /* 0x000000037f037812 */ /* 0x000fe200078ec0ff */
[----:B------:R-:W-:Y:S01]  /*1c20*/  IMAD.SHL.U32 R7, R40, 0x2, RZ ;  /* 0x0000000228077824 */ /* 0x000fe200078e00ff */
[----:B------:R-:W-:Y:S01]  /*1c30*/  LEA.HI.X R123, R123, c[0x0][0x164], R2, 0x1, P2 ;  /* 0x000059007b7b7a11 */ /* 0x000fe200010f0c02 */
[----:B------:R-:W-:Y:S01]  /*1c40*/  CS2R R88, SRZ ;  /* 0x0000000000587805 */ /* 0x000fe2000001ff00 */
[----:B------:R-:W-:Y:S01]  /*1c50*/  SHF.R.S32.HI R2, RZ, 0x2, R127 ;  /* 0x00000002ff027819 */ /* 0x000fe2000001147f */
[----:B------:R-:W-:Y:S01]  /*1c60*/  CS2R R90, SRZ ;  /* 0x00000000005a7805 */ /* 0x000fe2000001ff00 */
[----:B---3--:R-:W-:Y:S01]  /*1c70*/  LEA.HI.X R10, R38, c[0x0][0x164], R5, 0x1, P0 ;  /* 0x00005900260a7a11 */ /* 0x008fe200000f0c05 */
[C---:B------:R-:W-:Y:S01]  /*1c80*/  IMAD R5, R3.reuse, 0x48, RZ ;  /* 0x0000004803057824 */ /* 0x040fe200078e02ff */
[----:B------:R-:W-:Y:S01]  /*1c90*/  SGXT R2, R2, 0x1 ;  /* 0x000000010202781a */ /* 0x000fe20000000200 */
[----:B------:R-:W-:Y:S01]  /*1ca0*/  IMAD R3, R3, 0x88, RZ ;  /* 0x0000008803037824 */ /* 0x000fe200078e02ff */
[----:B------:R-:W-:Y:S01]  /*1cb0*/  SHF.R.S32.HI R6, RZ, 0x1f, R125 ;  /* 0x0000001fff067819 */ /* 0x000fe2000001147d */
[----:B------:R-:W-:Y:S01]  /*1cc0*/  CS2R R48, SRZ ;  /* 0x0000000000307805 */ /* 0x000fe2000001ff00 */
[----:B------:R-:W-:Y:S01]  /*1cd0*/  LEA R126, P0, R125, c[0x0][0x160], 0x1 ;  /* 0x000058007d7e7a11 */ /* 0x000fe200078008ff */
[----:B------:R-:W-:Y:S01]  /*1ce0*/  CS2R R50, SRZ ;  /* 0x0000000000327805 */ /* 0x000fe2000001ff00 */
[--C-:B------:R-:W-:Y:S01]  /*1cf0*/  LOP3.LUT R5, R5, 0x120, R2.reuse, 0x78, !PT ;  /* 0x0000012005057812 */ /* 0x100fe200078e7802 */
[----:B------:R-:W-:Y:S01]  /*1d00*/  CS2R R56, SRZ ;  /* 0x0000000000387805 */ /* 0x000fe2000001ff00 */
[----:B------:R-:W-:Y:S01]  /*1d10*/  LOP3.LUT R3, R3, 0x220, R2, 0x78, !PT ;  /* 0x0000022003037812 */ /* 0x000fe200078e7802 */
[----:B------:R-:W-:Y:S01]  /*1d20*/  IMAD.SHL.U32 R2, R127, 0x40, RZ ;  /* 0x000000407f027824 */ /* 0x000fe200078e00ff */
[----:B------:R-:W-:Y:S01]  /*1d30*/  LEA.HI.X R125, R125, c[0x0][0x164], R6, 0x1, P0 ;  /* 0x000059007d7d7a11 */ /* 0x000fe200000f0c06 */
[----:B------:R-:W-:Y:S01]  /*1d40*/  IMAD.SHL.U32 R6, R127, 0x80, RZ ;  /* 0x000000807f067824 */ /* 0x000fe200078e00ff */
[----:B------:R-:W-:Y:S01]  /*1d50*/  SHF.R.U32.HI R128, RZ, 0x2, R127 ;  /* 0x00000002ff807819 */ /* 0x000fe2000001167f */
[----:B------:R-:W-:Y:S01]  /*1d60*/  CS2R R58, SRZ ;  /* 0x00000000003a7805 */ /* 0x000fe2000001ff00 */
[----:B------:R-:W-:Y:S01]  /*1d70*/  SHF.R.S32.HI R116, RZ, 0x1f, R153 ;  /* 0x0000001fff747819 */ /* 0x000fe20000011499 */
[----:B------:R-:W-:Y:S01]  /*1d80*/  CS2R R84, SRZ ;  /* 0x0000000000547805 */ /* 0x000fe2000001ff00 */
[----:B------:R-:W-:Y:S01]  /*1d90*/  LOP3.LUT R5, R5, 0x200, R2, 0xf8, !PT ;  /* 0x0000020005057812 */ /* 0x000fe200078ef802 */
[----:B------:R-:W-:Y:S01]  /*1da0*/  CS2R R86, SRZ ;  /* 0x0000000000567805 */ /* 0x000fe2000001ff00 */
[----:B------:R-:W-:Y:S01]  /*1db0*/  SHF.R.U32.HI R148, RZ, 0x1, R162 ;  /* 0x00000001ff947819 */ /* 0x000fe200000116a2 */
[----:B------:R-:W-:Y:S01]  /*1dc0*/  IMAD R117, R116, 0x6, RZ ;  /* 0x0000000674757824 */ /* 0x000fe200078e02ff */
[----:B------:R-:W-:Y:S01]  /*1dd0*/  LOP3.LUT R135, R3, 0xc00, R6, 0xf8, !PT ;  /* 0x00000c0003877812 */ /* 0x000fe200078ef806 */
[----:B------:R-:W-:Y:S01]  /*1de0*/  CS2R R80, SRZ ;  /* 0x0000000000507805 */ /* 0x000fe2000001ff00 */
[----:B------:R-:W-:Y:S01]  /*1df0*/  LOP3.LUT R128, R128, 0x18, RZ, 0xc0, !PT ;  /* 0x0000001880807812 */ /* 0x000fe200078ec0ff */
[----:B------:R-:W-:Y:S01]  /*1e00*/  IMAD.IADD R117, R119, 0x1, R117 ;  /* 0x0000000177757824 */ /* 0x000fe200078e0275 */
[----:B------:R-:W-:Y:S01]  /*1e10*/  SHF.R.S32.HI R3, RZ, 0x1f, R4 ;  /* 0x0000001fff037819 */ /* 0x000fe20000011404 */
[----:B------:R-:W-:Y:S01]  /*1e20*/  CS2R R82, SRZ ;  /* 0x0000000000527805 */ /* 0x000fe2000001ff00 */
[----:B------:R-:W-:Y:S01]  /*1e30*/  LOP3.LUT R148, R5, R148, RZ, 0x3c, !PT ;  /* 0x0000009405947212 */ /* 0x000fe200078e3cff */
[----:B------:R-:W-:Y:S01]  /*1e40*/  CS2R R76, SRZ ;  /* 0x00000000004c7805 */ /* 0x000fe2000001ff00 */
[----:B------:R-:W-:Y:S01]  /*1e50*/  SHF.R.S32.HI R112, RZ, 0x1f, R111 ;  /* 0x0000001fff707819 */ /* 0x000fe2000001146f */
        /* <DEDUP_REMOVED lines=9> */
[----:B------:R-:W-:Y:S01]  /*1ef0*/  IADD3 R120, P0, R120, 0x180, RZ ;  /* 0x0000018078787810 */ /* 0x000fe20007f1e0ff */
[----:B------:R-:W-:Y:S01]  /*1f00*/  CS2R R64, SRZ ;  /* 0x0000000000407805 */ /* 0x000fe2000001ff00 */
[----:B------:R-:W-:Y:S01]  /*1f10*/  IADD3 R122, P1, R122, 0x180, RZ ;  /* 0x000001807a7a7810 */ /* 0x000fe20007f3e0ff */
[----:B------:R-:W-:Y:S01]  /*1f20*/  CS2R R66, SRZ ;  /* 0x0000000000427805 */ /* 0x000fe2000001ff00 */
[----:B------:R-:W-:Y:S01]  /*1f30*/  IADD3 R124, P2, R124, 0x180, RZ ;  /* 0x000001807c7c7810 */ /* 0x000fe20007f5e0ff */
[----:B------:R-:W-:Y:S01]  /*1f40*/  CS2R R60, SRZ ;  /* 0x00000000003c7805 */ /* 0x000fe2000001ff00 */
[----:B------:R-:W-:Y:S01]  /*1f50*/  IADD3 R126, P3, R126, 0x180, RZ ;  /* 0x000001807e7e7810 */ /* 0x000fe20007f7e0ff */
[----:B------:R-:W-:Y:S01]  /*1f60*/  CS2R R62, SRZ ;  /* 0x00000000003e7805 */ /* 0x000fe2000001ff00 */
[----:B------:R-:W-:Y:S01]  /*1f70*/  SHF.R.S32.HI R102, RZ, 0x1f, R42 ;  /* 0x0000001fff667819 */ /* 0x000fe2000001142a */
[----:B------:R-:W-:Y:S01]  /*1f80*/  CS2R R52, SRZ ;  /* 0x0000000000347805 */ /* 0x000fe2000001ff00 */
[----:B------:R-:W-:Y:S01]  /*1f90*/  SHF.R.S32.HI R100, RZ, 0x1f, R40 ;  /* 0x0000001fff647819 */ /* 0x000fe20000011428 */
[----:B------:R-:W-:Y:S01]  /*1fa0*/  CS2R R54, SRZ ;  /* 0x0000000000367805 */ /* 0x000fe2000001ff00 */
[----:B------:R-:W-:Y:S01]  /*1fb0*/  LOP3.LUT R135, R135, R128, RZ, 0x3c, !PT ;  /* 0x0000008087877212 */ /* 0x000fe200078e3cff */
[----:B------:R-:W-:Y:S01]  /*1fc0*/  CS2R R46, SRZ ;  /* 0x00000000002e7805 */ /* 0x000fe2000001ff00 */
[C---:B------:R-:W-:Y:S01]  /*1fd0*/  SHF.L.U64.HI R2, R4.reuse, 0x1, R3 ;  /* 0x0000000104027819 */ /* 0x040fe20000010203 */
[----:B------:R-:W-:Y:S01]  /*1fe0*/  IMAD.SHL.U32 R3, R4, 0x2, RZ ;  /* 0x0000000204037824 */ /* 0x000fe200078e00ff */
[C---:B------:R-:W-:Y:S01]  /*1ff0*/  SHF.L.U64.HI R112, R111.reuse, 0x1, R112 ;  /* 0x000000016f707819 */ /* 0x040fe20000010270 */
[----:B------:R-:W-:Y:S01]  /*2000*/  IMAD.SHL.U32 R111, R111, 0x2, RZ ;  /* 0x000000026f6f7824 */ /* 0x000fe200078e00ff */
[C---:B------:R-:W-:Y:S01]  /*2010*/  SHF.L.U64.HI R110, R109.reuse, 0x1, R110 ;  /* 0x000000016d6e7819 */ /* 0x040fe2000001026e */
[----:B------:R-:W-:Y:S01]  /*2020*/  IMAD.SHL.U32 R109, R109, 0x2, RZ ;  /* 0x000000026d6d7824 */ /* 0x000fe200078e00ff */
[----:B------:R-:W-:Y:S01]  /*2030*/  SHF.L.U64.HI R108, R44, 0x1, R108 ;  /* 0x000000012c6c7819 */ /* 0x000fe2000001026c */
[----:B------:R-:W-:Y:S01]  /*2040*/  CS2R R32, SRZ ;  /* 0x0000000000207805 */ /* 0x000fe2000001ff00 */
[C---:B------:R-:W-:Y:S01]  /*2050*/  SHF.L.U64.HI R6, R0.reuse, 0x1, R9 ;  /* 0x0000000100067819 */ /* 0x040fe20000010209 */
[----:B------:R-:W-:Y:S01]  /*2060*/  IMAD.SHL.U32 R0, R0, 0x2, RZ ;  /* 0x0000000200007824 */ /* 0x000fe200078e00ff */
[C---:B------:R-:W-:Y:S01]  /*2070*/  SHF.L.U64.HI R4, R8.reuse, 0x1, R5 ;  /* 0x0000000108047819 */ /* 0x040fe20000010205 */
[----:B------:R-:W-:Y:S01]  /*2080*/  IMAD.SHL.U32 R5, R8, 0x2, RZ ;  /* 0x0000000208057824 */ /* 0x000fe200078e00ff */
[----:B------:R-:W-:Y:S01]  /*2090*/  SHF.L.U64.HI R102, R42, 0x1, R102 ;  /* 0x000000012a667819 */ /* 0x000fe20000010266 */
[----:B------:R-:W-:Y:S01]  /*20a0*/  CS2R R44, SRZ ;  /* 0x00000000002c7805 */ /* 0x000fe2000001ff00 */
[----:B------:R-:W-:Y:S01]  /*20b0*/  SHF.L.U64.HI R100, R40, 0x1, R100 ;  /* 0x0000000128647819 */ /* 0x000fe20000010264 */
[----:B------:R-:W-:Y:S01]  /*20c0*/  CS2R R34, SRZ ;  /* 0x0000000000227805 */ /* 0x000fe2000001ff00 */
[----:B------:R-:W-:Y:S01]  /*20d0*/  CS2R R20, SRZ ;  /* 0x0000000000147805 */ /* 0x000fe2000001ff00 */
[----:B------:R-:W-:Y:S01]  /*20e0*/  CS2R R22, SRZ ;  /* 0x0000000000167805 */ /* 0x000fe2000001ff00 */
[----:B------:R-:W-:Y:S01]  /*20f0*/  CS2R R24, SRZ ;  /* 0x0000000000187805 */ /* 0x000fe2000001ff00 */
[----:B------:R-:W-:Y:S01]  /*2100*/  CS2R R26, SRZ ;  /* 0x00000000001a7805 */ /* 0x000fe2000001ff00 */
[----:B------:R-:W-:Y:S01]  /*2110*/  CS2R R36, SRZ ;  /* 0x0000000000247805 */ /* 0x000fe2000001ff00 */
[----:B------:R-:W-:Y:S01]  /*2120*/  CS2R R38, SRZ ;  /* 0x0000000000267805 */ /* 0x000fe2000001ff00 */
[----:B------:R-:W-:Y:S01]  /*2130*/  SHF.L.U64.HI R116, R153, 0x1, R116 ;  /* 0x0000000199747819 */ /* 0x000fe20000010274 */
[----:B------:R-:W-:Y:S01]  /*2140*/  IMAD.X R119, RZ, RZ, R10, P0 ;  /* 0x000000ffff777224 */ /* 0x000fe200000e060a */
[C---:B------:R-:W-:Y:S01]  /*2150*/  LOP3.LUT R147, R148.reuse, 0x10, RZ, 0x3c, !PT ;  /* 0x0000001094937812 */ /* 0x040fe200078e3cff */
[----:B------:R-:W-:Y:S01]  /*2160*/  IMAD.X R121, RZ, RZ, R121, P1 ;  /* 0x000000ffff797224 */ /* 0x000fe200008e0679 */
[C---:B------:R-:W-:Y:S01]  /*2170*/  LOP3.LUT R146, R148.reuse, 0x20, RZ, 0x3c, !PT ;  /* 0x0000002094927812 */ /* 0x040fe200078e3cff */
[----:B------:R-:W-:Y:S01]  /*2180*/  IMAD.X R123, RZ, RZ, R123, P2 ;  /* 0x000000ffff7b7224 */ /* 0x000fe200010e067b */
[C---:B------:R-:W-:Y:S01]  /*2190*/  LOP3.LUT R145, R148.reuse, 0x30, RZ, 0x3c, !PT ;  /* 0x0000003094917812 */ /* 0x040fe200078e3cff */
[----:B------:R-:W-:Y:S01]  /*21a0*/  IMAD.X R125, RZ, RZ, R125, P3 ;  /* 0x000000ffff7d7224 */ /* 0x000fe200018e067d */
[C---:B------:R-:W-:Y:S01]  /*21b0*/  LOP3.LUT R144, R148.reuse, 0x410, RZ, 0x3c, !PT ;  /* 0x0000041094907812 */ /* 0x040fe200078e3cff */
[----:B------:R-:W-:Y:S01]  /*21c0*/  UIADD3 UR7, UR7, -0xc0, URZ ;  /* 0xffffff4007077890 */ /* 0x000fe2000fffe03f */
[C---:B------:R-:W-:Y:S01]  /*21d0*/  LOP3.LUT R143, R148.reuse, 0x420, RZ, 0x3c, !PT ;  /* 0x00000420948f7812 */ /* 0x040fe200078e3cff */
[----:B------:R-:W-:Y:S01]  /*21e0*/  UMOV UR4, URZ ;  /* 0x0000003f00047c82 */ /* 0x000fe20008000000 */
[C---:B------:R-:W-:Y:S01]  /*21f0*/  LOP3.LUT R142, R148.reuse, 0x430, RZ, 0x3c, !PT ;  /* 0x00000430948e7812 */ /* 0x040fe200078e3cff */
[----:B------:R-:W-:Y:S01]  /*2200*/  UMOV UR8, 0x2 ;  /* 0x0000000200087882 */ /* 0x000fe20000000000 */
[C---:B------:R-:W-:Y:S01]  /*2210*/  LOP3.LUT R141, R148.reuse, 0x810, RZ, 0x3c, !PT ;  /* 0x00000810948d7812 */ /* 0x040fe200078e3cff */
[----:B------:R-:W-:Y:S01]  /*2220*/  UIADD3 UR9, UR6, -0x3, URZ ;  /* 0xfffffffd06097890 */ /* 0x000fe2000fffe03f */
[C---:B------:R-:W-:Y:S01]  /*2230*/  LOP3.LUT R140, R148.reuse, 0x820, RZ, 0x3c, !PT ;  /* 0x00000820948c7812 */ /* 0x040fe200078e3cff */
[----:B------:R-:W-:Y:S01]  /*2240*/  UMOV UR5, 0xffffffff ;  /* 0xffffffff00057882 */ /* 0x000fe20000000000 */
[----:B------:R-:W-:-:S02]  /*2250*/  LOP3.LUT R139, R148, 0x830, RZ, 0x3c, !PT ;  /* 0x00000830948b7812 */ /* 0x000fc400078e3cff */
[C---:B------:R-:W-:Y:S02]  /*2260*/  LOP3.LUT R138, R148.reuse, 0xc10, RZ, 0x3c, !PT ;  /* 0x00000c10948a7812 */ /* 0x040fe400078e3cff */
[C---:B------:R-:W-:Y:S02]  /*2270*/  LOP3.LUT R137, R148.reuse, 0xc20, RZ, 0x3c, !PT ;  /* 0x00000c2094897812 */ /* 0x040fe400078e3cff */
[----:B------:R-:W-:Y:S02]  /*2280*/  LOP3.LUT R136, R148, 0xc30, RZ, 0x3c, !PT ;  /* 0x00000c3094887812 */ /* 0x000fe400078e3cff */
[C---:B------:R-:W-:Y:S02]  /*2290*/  LOP3.LUT R134, R135.reuse, 0x20, RZ, 0x3c, !PT ;  /* 0x0000002087867812 */ /* 0x040fe400078e3cff */
[C---:B------:R-:W-:Y:S02]  /*22a0*/  LOP3.LUT R133, R135.reuse, 0x1020, RZ, 0x3c, !PT ;  /* 0x0000102087857812 */ /* 0x040fe400078e3cff */
[----:B------:R-:W-:-:S02]  /*22b0*/  LOP3.LUT R132, R135, 0x40, RZ, 0x3c, !PT ;  /* 0x0000004087847812 */ /* 0x000fc400078e3cff */
[C---:B------:R-:W-:Y:S02]  /*22c0*/  LOP3.LUT R131, R135.reuse, 0x1040, RZ, 0x3c, !PT ;  /* 0x0000104087837812 */ /* 0x040fe400078e3cff */
[C---:B------:R-:W-:Y:S02]  /*22d0*/  LOP3.LUT R130, R135.reuse, 0x60, RZ, 0x3c, !PT ;  /* 0x0000006087827812 */ /* 0x040fe400078e3cff */
[----:B------:R-:W-:Y:S02]  /*22e0*/  LOP3.LUT R129, R135, 0x1060, RZ, 0x3c, !PT ;  /* 0x0000106087817812 */ /* 0x000fe400078e3cff */
.L_x_2:
[----:B------:R-:W-:-:S04]  /*22f0*/  DEPBAR.LE SB0, 0x4 ;  /* 0x000081000000791a */ /* 0x000fc80000000000 */
[----:B------:R-:W-:Y:S01]  /*2300*/  UIADD3 UR5, UR5, 0x1, URZ ;  /* 0x0000000105057890 */ /* 0x000fe2000fffe03f */
[----:B------:R-:W-:Y:S01]  /*2310*/  BAR.SYNC.DEFER_BLOCKING 0x0 ;  /* 0x0000000000007b1d */ /* 0x000fe20000010000 */
[----:B------:R-:W-:Y:S01]  /*2320*/  UISETP.GE.AND UP1, UPT, UR4, UR9, UPT ;  /* 0x000000090400728c */ /* 0x000fe2000bf26270 */
[----:B------:R-:W-:Y:S01]  /*2330*/  ISETP.GE.AND P0, PT, R152, UR7, PT ;  /* 0x0000000798007c0c */ /* 0x000fe2000bf06270 */
[----:B------:R-:W-:Y:S01]  /*2340*/  UISETP.GT.AND UP0, UPT, UR5, 0x2, UPT ;  /* 0x000000020500788c */ /* 0x000fe2000bf04270 */
[----:B------:R-:W-:Y:S01]  /*2350*/  ISETP.GE.AND P1, PT, R163, UR7, PT ;  /* 0x00000007a3007c0c */ /* 0x000fe2000bf26270 */
[----:B------:R-:W-:Y:S01]  /*2360*/  UIADD3 UR8, UR8, 0x1, URZ ;  /* 0x0000000108087890 */ /* 0x000fe2000fffe03f */
[----:B------:R-:W-:Y:S01]  /*2370*/  ISETP.GE.AND P4, PT, R160, UR7, PT ;  /* 0x00000007a0007c0c */ /* 0x000fe2000bf86270 */
[----:B------:R-:W-:Y:S01]  /*2380*/  USEL UR5, UR5, URZ, !UP0 ;  /* 0x0000003f05057287 */ /* 0x000fe2000c000000 */
[----:B------:R-:W-:Y:S01]  /*2390*/  PLOP3.LUT P2, PT, PT, PT, UP1, 0x40, 0x0 ;  /* 0x000000000000781c */ /* 0x000fe20003f4e818 */
[----:B------:R-:W-:Y:S01]  /*23a0*/  UISETP.GT.AND UP0, UPT, UR8, 0x2, UPT ;  /* 0x000000020800788c */ /* 0x000fe2000bf04270 */
[----:B------:R-:W-:Y:S01]  /*23b0*/  PLOP3.LUT P3, PT, PT, PT, UP1, 0x40, 0x0 ;  /* 0x000000000000781c */ /* 0x000fe20003f6e818 */
[----:B------:R-:W-:Y:S01]  /*23c0*/  USHF.L.U32 UR11, UR5, 0xe, URZ ;  /* 0x0000000e050b7899 */ /* 0x000fe2000800063f */
[----:B------:R-:W-:Y:S01]  /*23d0*/  PLOP3.LUT P6, PT, PT, PT, UP1, 0x40, 0x0 ;  /* 0x000000000000781c */ /* 0x000fe20003fce818 */
[----:B------:R-:W-:Y:S01]  /*23e0*/  ULEA UR10, UR5, 0xc000, 0xd ;  /* 0x0000c000050a7891 */ /* 0x000fe2000f8e683f */
[----:B------:R-:W-:Y:S01]  /*23f0*/  ISETP.GE.AND P5, PT, R159, UR7, PT ;  /* 0x000000079f007c0c */ /* 0x000fe2000bfa6270 */
[----:B------:R-:W-:-:S02]  /*2400*/  USEL UR8, UR8, URZ, !UP0 ;  /* 0x0000003f08087287 */ /* 0x000fc4000c000000 */
[----:B------:R-:W-:Y:S01]  /*2410*/  LEA R8, R134, UR11, 0x1 ;  /* 0x0000000b86087c11 */ /* 0x000fe2000f8e08ff */
[----:B------:R-:W-:Y:S01]  /*2420*/  UIADD3 UR4, UR4, 0x1, URZ ;  /* 0x0000000104047890 */ /* 0x000fe2000fffe03f */
[----:B------:R-:W-:Y:S02]  /*2430*/  LEA R12, R132, UR11, 0x1 ;  /* 0x0000000b840c7c11 */ /* 0x000fe4000f8e08ff */
[----:B------:R-:W-:Y:S01]  /*2440*/  LEA R16, R130, UR11, 0x1 ;  /* 0x0000000b82107c11 */ /* 0x000fe2000f8e08ff */
[----:B------:R-:W-:Y:S01]  /*2450*/  UISETP.NE.AND UP0, UPT, UR6, UR4, UPT ;  /* 0x000000040600728c */ /* 0x000fe2000bf05270 */
[----:B------:R-:W-:Y:S01]  /*2460*/  LEA R104, R148, UR10, 0x1 ;  /* 0x0000000a94687c11 */ /* 0x000fe2000f8e08ff */
[----:B------:R-:W-:Y:S01]  /*2470*/  LDSM.16.MT88.4 R8, [R8] ;  /* 0x000000000808783b */ /* 0x000fe20000004200 */
[----:B------:R-:W-:-:S03]  /*2480*/  LEA R164, R135, UR11, 0x1 ;  /* 0x0000000b87a47c11 */ /* 0x000fc6000f8e08ff */
[----:B------:R-:W1:Y:S04]  /*2490*/  LDSM.16.M88.4 R40, [R104] ;  /* 0x000000006828783b */ /* 0x000e680000000200 */
[----:B------:R-:W2:Y:S04]  /*24a0*/  LDSM.16.MT88.4 R12, [R12] ;  /* 0x000000000c0c783b */ /* 0x000ea80000004200 */
[----:B------:R-:W3:Y:S04]  /*24b0*/  LDSM.16.MT88.4 R16, [R16] ;  /* 0x000000001010783b */ /* 0x000ee80000004200 */
[----:B------:R-:W4:Y:S04]  /*24c0*/  LDSM.16.MT88.4 R28, [R164] ;  /* 0x00000000a41c783b */ /* 0x000f280000004200 */
[----:B------:R-:W5:Y:S04]  /*24d0*/  LDSM.16.M88.4 R96, [R104+0x800] ;  /* 0x000800006860783b */ /* 0x000f680000000200 */
[----:B------:R-:W4:Y:S01]  /*24e0*/  LDSM.16.M88.4 R92, [R104+0x1000] ;  /* 0x00100000685c783b */ /* 0x000f220000000200 */
[C---:B-1----:R-:W-:Y:S08]  /*24f0*/  HMMA.16816.F32 R48, R40.reuse, R8, R48 ;  /* 0x000000082830723c */ /* 0x042ff00000001830 */
[C---:B--2---:R-:W-:Y:S08]  /*2500*/  HMMA.16816.F32 R56, R40.reuse, R12, R56 ;  /* 0x0000000c2838723c */ /* 0x044ff00000001838 */
[C---:B---3--:R-:W-:Y:S08]  /*2510*/  HMMA.16816.F32 R84, R40.reuse, R16, R84 ;  /* 0x000000102854723c */ /* 0x048ff00000001854 */
[-C--:B----4-:R-:W-:Y:S01]  /*2520*/  HMMA.16816.F32 R88, R40, R28.reuse, R88 ;  /* 0x0000001c2858723c */ /* 0x090fe20000001858 */
[----:B------:R1:W2:Y:S07]  /*2530*/  LDSM.16.M88.4 R40, [R104+0x1800] ;  /* 0x001800006828783b */ /* 0x0002ae0000000200 */
[----:B-----5:R-:W-:Y:S01]  /*2540*/  HMMA.16816.F32 R80, R96, R28, R80 ;  /* 0x0000001c6050723c */ /* 0x020fe20000001850 */
[----:B-1----:R-:W-:-:S06]  /*2550*/  LEA R104, R147, UR10, 0x1 ;  /* 0x0000000a93687c11 */ /* 0x002fcc000f8e08ff */
[----:B------:R-:W-:Y:S01]  /*2560*/  LDSM.16.M88.4 R104, [R104] ;  /* 0x000000006868783b */ /* 0x000fe20000000200 */
[C---:B------:R-:W-:Y:S08]  /*2570*/  HMMA.16816.F32 R76, R96.reuse, R8, R76 ;  /* 0x00000008604c723c */ /* 0x040ff0000000184c */
[C---:B------:R-:W-:Y:S08]  /*2580*/  HMMA.16816.F32 R72, R96.reuse, R12, R72 ;  /* 0x0000000c6048723c */ /* 0x040ff00000001848 */
[----:B------:R-:W-:Y:S07]  /*2590*/  HMMA.16816.F32 R68, R96, R16, R68 ;  /* 0x000000106044723c */ /* 0x000fee0000001844 */
[----:B------:R-:W-:Y:S01]  /*25a0*/  LEA R96, R144, UR10, 0x1 ;  /* 0x0000000a90607c11 */ /* 0x000fe2000f8e08ff */
[-C--:B------:R-:W-:Y:S05]  /*25b0*/  HMMA.16816.F32 R64, R92, R28.reuse, R64 ;  /* 0x0000001c5c40723c */ /* 0x080fea0000001840 */
[----:B------:R-:W1:Y:S03]  /*25c0*/  LDSM.16.M88.4 R96, [R96] ;  /* 0x000000006060783b */ /* 0x000e660000000200 */
[C---:B--2---:R-:W-:Y:S07]  /*25d0*/  HMMA.16816.F32 R32, R40.reuse, R28, R32 ;  /* 0x0000001c2820723c */ /* 0x044fee0000001820 */
[----:B------:R-:W-:Y:S01]  /*25e0*/  LEA R28, R131, UR11, 0x1 ;  /* 0x0000000b831c7c11 */ /* 0x000fe2000f8e08ff */
[C---:B------:R-:W-:Y:S08]  /*25f0*/  HMMA.16816.F32 R20, R40.reuse, R8, R20 ;  /* 0x000000082814723c */ /* 0x040ff00000001814 */
[C---:B------:R-:W-:Y:S08]  /*2600*/  HMMA.16816.F32 R24, R40.reuse, R12, R24 ;  /* 0x0000000c2818723c */ /* 0x040ff00000001818 */
[----:B------:R-:W-:Y:S07]  /*2610*/  HMMA.16816.F32 R36, R40, R16, R36 ;  /* 0x000000102824723c */ /* 0x000fee0000001824 */
[----:B------:R-:W-:Y:S01]  /*2620*/  LEA R40, R138, UR10, 0x1 ;  /* 0x0000000a8a287c11 */ /* 0x000fe2000f8e08ff */
[C---:B------:R-:W-:Y:S05]  /*2630*/  HMMA.16816.F32 R60, R92.reuse, R8, R60 ;  /* 0x000000085c3c723c */ /* 0x040fea000000183c */
[----:B------:R-:W2:Y:S02]  /*2640*/  LDSM.16.M88.4 R40, [R40] ;  /* 0x000000002828783b */ /* 0x000ea40000000200 */
[----:B------:R-:W-:Y:S01]  /*2650*/  LEA R8, R129, UR11, 0x1 ;  /* 0x0000000b81087c11 */ /* 0x000fe2000f8e08ff */
[C---:B------:R-:W-:Y:S07]  /*2660*/  HMMA.16816.F32 R52, R92.reuse, R12, R52 ;  /* 0x0000000c5c34723c */ /* 0x040fee0000001834 */
[----:B------:R-:W-:Y:S01]  /*2670*/  LEA R12, R137, UR10, 0x1 ;  /* 0x0000000a890c7c11 */ /* 0x000fe2000f8e08ff */
[----:B------:R-:W-:Y:S07]  /*2680*/  HMMA.16816.F32 R44, R92, R16, R44 ;  /* 0x000000105c2c723c */ /* 0x000fee000000182c */
[----:B------:R-:W-:Y:S01]  /*2690*/  LEA R92, R141, UR10, 0x1 ;  /* 0x0000000a8d5c7c11 */ /* 0x000fe2000f8e08ff */
[----:B-1----:R-:W-:Y:S01]  /*26a0*/  HMMA.16816.F32 R80, R96, R30, R80 ;  /* 0x0000001e6050723c */ /* 0x002fe20000001850 */
[----:B------:R-:W-:-:S04]  /*26b0*/  LEA R16, R140, UR10, 0x1 ;  /* 0x0000000a8c107c11 */ /* 0x000fc8000f8e08ff */
[----:B------:R-:W1:Y:S03]  /*26c0*/  LDSM.16.M88.4 R92, [R92] ;  /* 0x000000005c5c783b */ /* 0x000e660000000200 */
[C---:B------:R-:W-:Y:S08]  /*26d0*/  HMMA.16816.F32 R76, R96.reuse, R10, R76 ;  /* 0x0000000a604c723c */ /* 0x040ff0000000184c */
[C---:B------:R-:W-:Y:S08]  /*26e0*/  HMMA.16816.F32 R72, R96.reuse, R14, R72 ;  /* 0x0000000e6048723c */ /* 0x040ff00000001848 */
[----:B------:R-:W-:Y:S08]  /*26f0*/  HMMA.16816.F32 R68, R96, R18, R68 ;  /* 0x000000126044723c */ /* 0x000ff00000001844 */
[-C--:B--2---:R-:W-:Y:S07]  /*2700*/  HMMA.16816.F32 R96, R40, R10.reuse, R20 ;  /* 0x0000000a2860723c */ /* 0x084fee0000001814 */
[----:B------:R-:W-:Y:S01]  /*2710*/  LEA R20, R133, UR11, 0x1 ;  /* 0x0000000b85147c11 */ /* 0x000fe2000f8e08ff */
[C---:B------:R-:W-:Y:S05]  /*2720*/  HMMA.16816.F32 R48, R104.reuse, R10, R48 ;  /* 0x0000000a6830723c */ /* 0x040fea0000001830 */
[----:B------:R-:W-:Y:S03]  /*2730*/  LDSM.16.MT88.4 R20, [R20] ;  /* 0x000000001414783b */ /* 0x000fe60000004200 */
[C---:B------:R-:W-:Y:S08]  /*2740*/  HMMA.16816.F32 R88, R104.reuse, R30, R88 ;  /* 0x0000001e6858723c */ /* 0x040ff00000001858 */
[----:B------:R-:W-:Y:S08]  /*2750*/  HMMA.16816.F32 R84, R104, R18, R84 ;  /* 0x000000126854723c */ /* 0x000ff00000001854 */
[C---:B-1----:R-:W-:Y:S08]  /*2760*/  HMMA.16816.F32 R64, R92.reuse, R30, R64 ;  /* 0x0000001e5c40723c */ /* 0x042ff00000001840 */
[C---:B------:R-:W-:Y:S01]  /*2770*/  HMMA.16816.F32 R60, R92.reuse, R10, R60 ;  /* 0x0000000a5c3c723c */ /* 0x040fe2000000183c */
[----:B------:R-:W-:Y:S07]  /*2780*/  LDSM.16.MT88.4 R8, [R8] ;  /* 0x000000000808783b */ /* 0x000fee0000004200 */
[C---:B------:R-:W-:Y:S08]  /*2790*/  HMMA.16816.F32 R52, R92.reuse, R14, R52 ;  /* 0x0000000e5c34723c */ /* 0x040ff00000001834 */
[----:B------:R-:W-:Y:S01]  /*27a0*/  HMMA.16816.F32 R44, R92, R18, R44 ;  /* 0x000000125c2c723c */ /* 0x000fe2000000182c */
[----:B------:R-:W-:Y:S07]  /*27b0*/  LDSM.16.MT88.4 R92, [R164+0x2000] ;  /* 0x00200000a45c783b */ /* 0x000fee0000004200 */
[C---:B------:R-:W-:Y:S01]  /*27c0*/  HMMA.16816.F32 R32, R40.reuse, R30, R32 ;  /* 0x0000001e2820723c */ /* 0x040fe20000001820 */
[----:B------:R-:W-:Y:S07]  /*27d0*/  LDSM.16.MT88.4 R28, [R28] ;  /* 0x000000001c1c783b */ /* 0x000fee0000004200 */
[C---:B------:R-:W-:Y:S01]  /*27e0*/  HMMA.16816.F32 R36, R40.reuse, R18, R36 ;  /* 0x000000122824723c */ /* 0x040fe20000001824 */
[----:B------:R-:W1:Y:S07]  /*27f0*/  LDSM.16.M88.4 R16, [R16] ;  /* 0x000000001010783b */ /* 0x000e6e0000000200 */
[-C--:B------:R-:W-:Y:S07]  /*2800*/  HMMA.16816.F32 R24, R40, R14.reuse, R24 ;  /* 0x0000000e2818723c */ /* 0x080fee0000001818 */
[----:B------:R-:W-:Y:S01]  /*2810*/  LEA R40, R143, UR10, 0x1 ;  /* 0x0000000a8f287c11 */ /* 0x000fe2000f8e08ff */
[----:B------:R-:W-:Y:S01]  /*2820*/  HMMA.16816.F32 R56, R104, R14, R56 ;  /* 0x0000000e6838723c */ /* 0x000fe20000001838 */
[----:B------:R-:W-:Y:S04]  /*2830*/  LDSM.16.M88.4 R12, [R12] ;  /* 0x000000000c0c783b */ /* 0x000fe80000000200 */
[----:B------:R-:W2:Y:S02]  /*2840*/  LDSM.16.M88.4 R40, [R40] ;  /* 0x000000002828783b */ /* 0x000ea40000000200 */
[----:B------:R-:W-:-:S06]  /*2850*/  LEA R104, R146, UR10, 0x1 ;  /* 0x0000000a92687c11 */ /* 0x000fcc000f8e08ff */
[----:B------:R-:W-:Y:S01]  /*2860*/  LDSM.16.M88.4 R104, [R104] ;  /* 0x000000006868783b */ /* 0x000fe20000000200 */
[C---:B-1----:R-:W-:Y:S08]  /*2870*/  HMMA.16816.F32 R64, R16.reuse, R92, R64 ;  /* 0x0000005c1040723c */ /* 0x042ff00000001840 */
[C---:B------:R-:W-:Y:S08]  /*2880*/  HMMA.16816.F32 R60, R16.reuse, R20, R60 ;  /* 0x00000014103c723c */ /* 0x040ff0000000183c */
[C---:B------:R-:W-:Y:S08]  /*2890*/  HMMA.16816.F32 R52, R16.reuse, R28, R52 ;  /* 0x0000001c1034723c */ /* 0x040ff00000001834 */
[----:B------:R-:W-:Y:S07]  /*28a0*/  HMMA.16816.F32 R44, R16, R8, R44 ;  /* 0x00000008102c723c */ /* 0x000fee000000182c */
[----:B------:R-:W-:Y:S01]  /*28b0*/  LEA R16, R142, UR10, 0x1 ;  /* 0x0000000a8e107c11 */ /* 0x000fe2000f8e08ff */
[C---:B--2---:R-:W-:Y:S05]  /*28c0*/  HMMA.16816.F32 R80, R40.reuse, R92, R80 ;  /* 0x0000005c2850723c */ /* 0x044fea0000001850 */
[----:B------:R-:W1:Y:S03]  /*28d0*/  LDSM.16.M88.4 R16, [R16] ;  /* 0x000000001010783b */ /* 0x000e660000000200 */
[C---:B------:R-:W-:Y:S08]  /*28e0*/  HMMA.16816.F32 R76, R40.reuse, R20, R76 ;  /* 0x00000014284c723c */ /* 0x040ff0000000184c */
[C---:B------:R-:W-:Y:S08]  /*28f0*/  HMMA.16816.F32 R72, R40.reuse, R28, R72 ;  /* 0x0000001c2848723c */ /* 0x040ff00000001848 */
[----:B------:R-:W-:Y:S07]  /*2900*/  HMMA.16816.F32 R68, R40, R8, R68 ;  /* 0x000000082844723c */ /* 0x000fee0000001844 */
[----:B------:R-:W-:Y:S01]  /*2910*/  LEA R40, R145, UR10, 0x1 ;  /* 0x0000000a91287c11 */ /* 0x000fe2000f8e08ff */
[C---:B------:R-:W-:Y:S05]  /*2920*/  HMMA.16816.F32 R32, R12.reuse, R92, R32 ;  /* 0x0000005c0c20723c */ /* 0x040fea0000001820 */
[----:B------:R-:W2:Y:S03]  /*2930*/  LDSM.16.M88.4 R40, [R40] ;  /* 0x000000002828783b */ /* 0x000ea60000000200 */
[C---:B------:R-:W-:Y:S08]  /*2940*/  HMMA.16816.F32 R96, R12.reuse, R20, R96 ;  /* 0x000000140c60723c */ /* 0x040ff00000001860 */
[C---:B------:R-:W-:Y:S08]  /*2950*/  HMMA.16816.F32 R24, R12.reuse, R28, R24 ;  /* 0x0000001c0c18723c */ /* 0x040ff00000001818 */
[----:B------:R-:W-:Y:S07]  /*2960*/  HMMA.16816.F32 R36, R12, R8, R36 ;  /* 0x000000080c24723c */ /* 0x000fee0000001824 */
[----:B------:R-:W-:Y:S01]  /*2970*/  LEA R12, R139, UR10, 0x1 ;  /* 0x0000000a8b0c7c11 */ /* 0x000fe2000f8e08ff */
[C---:B-1----:R-:W-:Y:S05]  /*2980*/  HMMA.16816.F32 R80, R16.reuse, R94, R80 ;  /* 0x0000005e1050723c */ /* 0x042fea0000001850 */
[----:B------:R-:W1:Y:S03]  /*2990*/  LDSM.16.M88.4 R12, [R12] ;  /* 0x000000000c0c783b */ /* 0x000e660000000200 */
[C---:B------:R-:W-:Y:S08]  /*29a0*/  HMMA.16816.F32 R76, R16.reuse, R22, R76 ;  /* 0x00000016104c723c */ /* 0x040ff0000000184c */
[C---:B------:R-:W-:Y:S08]  /*29b0*/  HMMA.16816.F32 R72, R16.reuse, R30, R72 ;  /* 0x0000001e1048723c */ /* 0x040ff00000001848 */
[----:B------:R-:W-:Y:S07]  /*29c0*/  HMMA.16816.F32 R68, R16, R10, R68 ;  /* 0x0000000a1044723c */ /* 0x000fee0000001844 */
[----:B------:R-:W-:Y:S01]  /*29d0*/  LEA R16, R136, UR10, 0x1 ;  /* 0x0000000a88107c11 */ /* 0x000fe2000f8e08ff */
[----:B------:R-:W-:Y:S01]  /*29e0*/  HMMA.16816.F32 R88, R104, R92, R88 ;  /* 0x0000005c6858723c */ /* 0x000fe20000001858 */
[----:B------:R-:W-:-:S04]  /*29f0*/  ULEA UR10, UR8, 0xc000, 0xd ;  /* 0x0000c000080a7891 */ /* 0x000fc8000f8e683f */
[----:B------:R-:W3:Y:S03]  /*2a00*/  LDSM.16.M88.4 R16, [R16] ;  /* 0x000000001010783b */ /* 0x000ee60000000200 */
[C---:B------:R-:W-:Y:S07]  /*2a10*/  HMMA.16816.F32 R48, R104.reuse, R20, R48 ;  /* 0x000000146830723c */ /* 0x040fee0000001830 */
[----:B------:R-:W-:Y:S01]  /*2a20*/  SEL R20, RZ, 0x10, P5 ;  /* 0x00000010ff147807 */ /* 0x000fe20002800000 */
[----:B------:R-:W-:Y:S01]  /*2a30*/  HMMA.16816.F32 R56, R104, R28, R56 ;  /* 0x0000001c6838723c */ /* 0x000fe20000001838 */
[----:B------:R-:W-:-:S06]  /*2a40*/  PLOP3.LUT P5, PT, PT, PT, UP1, 0x40, 0x0 ;  /* 0x000000000000781c */ /* 0x000fcc0003fae818 */
[----:B------:R-:W-:Y:S01]  /*2a50*/  IMAD.U32 R28, RZ, RZ, UR8 ;  /* 0x00000008ff1c7e24 */ /* 0x000fe2000f8e00ff */
[----:B------:R-:W-:Y:S03]  /*2a60*/  HMMA.16816.F32 R84, R104, R8, R84 ;  /* 0x000000086854723c */ /* 0x000fe60000001854 */
[----:B------:R-:W-:-:S04]  /*2a70*/  IMAD R29, R28, 0x4000, R149 ;  /* 0x000040001c1d7824 */ /* 0x000fc800078e0295 */
[----:B------:R-:W-:Y:S01]  /*2a80*/  SEL R8, RZ, 0x10, P0 ;  /* 0x00000010ff087807 */ /* 0x000fe20000000000 */
[C---:B--2---:R-:W-:Y:S01]  /*2a90*/  HMMA.16816.F32 R88, R40.reuse, R94, R88 ;  /* 0x0000005e2858723c */ /* 0x044fe20000001858 */
[----:B------:R-:W-:Y:S02]  /*2aa0*/  SEL R9, RZ, 0x10, P1 ;  /* 0x00000010ff097807 */ /* 0x000fe40000800000 */
[----:B------:R-:W-:Y:S02]  /*2ab0*/  SEL R8, R8, RZ, P2 ;  /* 0x000000ff08087207 */ /* 0x000fe40001000000 */
[----:B------:R-:W-:Y:S02]  /*2ac0*/  SEL R9, R9, RZ, P3 ;  /* 0x000000ff09097207 */ /* 0x000fe40001800000 */
[----:B------:R-:W-:Y:S01]  /*2ad0*/  ISETP.GE.AND P1, PT, R161, UR7, PT ;  /* 0x00000007a1007c0c */ /* 0x000fe2000bf26270 */
[----:B------:R-:W-:Y:S01]  /*2ae0*/  HMMA.16816.F32 R48, R40, R22, R48 ;  /* 0x000000162830723c */ /* 0x000fe20000001830 */
[----:B------:R-:W-:-:S02]  /*2af0*/  ISETP.NE.U32.AND P2, PT, R8, RZ, PT ;  /* 0x000000ff0800720c */ /* 0x000fc40003f45070 */
[----:B------:R-:W-:Y:S02]  /*2b00*/  ISETP.NE.U32.AND P3, PT, R9, RZ, PT ;  /* 0x000000ff0900720c */ /* 0x000fe40003f65070 */
[----:B------:R-:W-:Y:S02]  /*2b10*/  PLOP3.LUT P0, PT, PT, PT, UP1, 0x40, 0x0 ;  /* 0x000000000000781c */ /* 0x000fe40003f0e818 */
[----:B------:R-:W-:Y:S01]  /*2b20*/  SEL R8, RZ, 0x10, P1 ;  /* 0x00000010ff087807 */ /* 0x000fe20000800000 */
[----:B------:R-:W-:Y:S01]  /*2b30*/  HMMA.16816.F32 R56, R40, R30, R56 ;  /* 0x0000001e2838723c */ /* 0x000fe20000001838 */
[----:B------:R-:W-:Y:S02]  /*2b40*/  SEL R9, RZ, 0x10, P4 ;  /* 0x00000010ff097807 */ /* 0x000fe40002000000 */
[----:B------:R-:W-:Y:S02]  /*2b50*/  SEL R8, R8, RZ, P6 ;  /* 0x000000ff08087207 */ /* 0x000fe40003000000 */
[----:B------:R-:W-:-:S02]  /*2b60*/  SEL R9, R9, RZ, P0 ;  /* 0x000000ff09097207 */ /* 0x000fc40000000000 */
[----:B------:R-:W-:Y:S01]  /*2b70*/  ISETP.NE.U32.AND P4, PT, R8, RZ, PT ;  /* 0x000000ff0800720c */ /* 0x000fe20003f85070 */
[----:B------:R-:W-:Y:S01]  /*2b80*/  HMMA.16816.F32 R84, R40, R10, R84 ;  /* 0x0000000a2854723c */ /* 0x000fe20000001854 */
[----:B------:R-:W-:Y:S01]  /*2b90*/  ISETP.NE.U32.AND P0, PT, R9, RZ, PT ;  /* 0x000000ff0900720c */ /* 0x000fe20003f05070 */
[----:B------:R-:W-:Y:S01]  /*2ba0*/  IMAD.MOV.U32 R8, RZ, RZ, R126 ;  /* 0x000000ffff087224 */ /* 0x000fe200078e007e */
[----:B------:R-:W-:Y:S01]  /*2bb0*/  PLOP3.LUT P1, PT, PT, PT, UP1, 0x40, 0x0 ;  /* 0x000000000000781c */ /* 0x000fe20003f2e818 */
[----:B------:R-:W-:Y:S01]  /*2bc0*/  IMAD.MOV.U32 R9, RZ, RZ, R125 ;  /* 0x000000ffff097224 */ /* 0x000fe200078e007d */
[----:B------:R-:W-:Y:S02]  /*2bd0*/  ISETP.GE.AND P6, PT, R158, UR7, PT ;  /* 0x000000079e007c0c */ /* 0x000fe4000bfc6270 */
[----:B------:R-:W-:Y:S01]  /*2be0*/  IADD3 R41, R151, UR10, RZ ;  /* 0x0000000a97297c10 */ /* 0x000fe2000fffe0ff */
[----:B------:R-:W-:Y:S01]  /*2bf0*/  BAR.SYNC.DEFER_BLOCKING 0x0 ;  /* 0x0000000000007b1d */ /* 0x000fe20000010000 */
[----:B-1----:R-:W-:Y:S01]  /*2c00*/  HMMA.16816.F32 R64, R12, R94, R64 ;  /* 0x0000005e0c40723c */ /* 0x002fe20000001840 */
[----:B------:R-:W-:-:S04]  /*2c10*/  SEL R20, R20, RZ, P1 ;  /* 0x000000ff14147207 */ /* 0x000fc80000800000 */
[----:B------:R-:W-:-:S03]  /*2c20*/  ISETP.NE.U32.AND P1, PT, R20, RZ, PT ;  /* 0x000000ff1400720c */ /* 0x000fc60003f25070 */
[C---:B------:R-:W-:Y:S08]  /*2c30*/  HMMA.16816.F32 R60, R12.reuse, R22, R60 ;  /* 0x000000160c3c723c */ /* 0x040ff0000000183c */
[C---:B------:R-:W-:Y:S01]  /*2c40*/  HMMA.16816.F32 R52, R12.reuse, R30, R52 ;  /* 0x0000001e0c34723c */ /* 0x040fe20000001834 */
[----:B------:R-:W-:Y:S01]  /*2c50*/  @!PT LDS RZ, [RZ] ;  /* 0x00000000fffff984 */ /* 0x000fe20000000800 */
[----:B------:R-:W-:Y:S01]  /*2c60*/  @!PT LDS RZ, [RZ] ;  /* 0x00000000fffff984 */ /* 0x000fe20000000800 */
[----:B------:R-:W-:Y:S01]  /*2c70*/  @!PT LDS RZ, [RZ] ;  /* 0x00000000fffff984 */ /* 0x000fe20000000800 */
[----:B------:R1:W-:Y:S07]  /*2c80*/  LDGSTS.E.BYPASS.128 [R41], [R8.64], P2 ;  /* 0x0000000008297fae */ /* 0x0003ee0009101c4c */
[-C--:B------:R-:W-:Y:S07]  /*2c90*/  HMMA.16816.F32 R44, R12, R10.reuse, R44 ;  /* 0x0000000a0c2c723c */ /* 0x080fee000000182c */
[----:B------:R-:W-:Y:S01]  /*2ca0*/  IMAD.MOV.U32 R14, RZ, RZ, R122 ;  /* 0x000000ffff0e7224 */ /* 0x000fe200078e007a */
[----:B------:R-:W-:Y:S01]  /*2cb0*/  SEL R13, RZ, 0x10, P6 ;  /* 0x00000010ff0d7807 */ /* 0x000fe20003000000 */
[----:B------:R-:W-:Y:S01]  /*2cc0*/  IMAD.MOV.U32 R15, RZ, RZ, R121 ;  /* 0x000000ffff0f7224 */ /* 0x000fe200078e0079 */
[----:B------:R-:W-:Y:S01]  /*2cd0*/  PLOP3.LUT P6, PT, PT, PT, UP1, 0x40, 0x0 ;  /* 0x000000000000781c */ /* 0x000fe20003fce818 */
[----:B-1----:R-:W-:Y:S01]  /*2ce0*/  IMAD.MOV.U32 R8, RZ, RZ, R124 ;  /* 0x000000ffff087224 */ /* 0x002fe200078e007c */
[----:B------:R-:W-:Y:S01]  /*2cf0*/  SEL R20, R13, RZ, P5 ;  /* 0x000000ff0d147207 */ /* 0x000fe20002800000 */
[----:B------:R-:W-:Y:S01]  /*2d00*/  IMAD.MOV.U32 R9, RZ, RZ, R123 ;  /* 0x000000ffff097224 */ /* 0x000fe200078e007b */
[C---:B---3--:R-:W-:Y:S04]  /*2d10*/  HMMA.16816.F32 R36, R16.reuse, R10, R36 ;  /* 0x0000000a1024723c */ /* 0x048fe80000001824 */
[----:B------:R1:W-:Y:S04]  /*2d20*/  LDGSTS.E.BYPASS.128 [R41+0x800], [R8.64], P2 ;  /* 0x0080000008297fae */ /* 0x0003e80009101c4c */
[----:B------:R2:W-:Y:S01]  /*2d30*/  LDGSTS.E.BYPASS.128 [R41+0x1000], [R14.64], P2 ;  /* 0x010000000e297fae */ /* 0x0005e20009101c4c */
[----:B------:R-:W-:Y:S01]  /*2d40*/  HMMA.16816.F32 R32, R16, R94, R32 ;  /* 0x0000005e1020723c */ /* 0x000fe20000001820 */
[----:B-1----:R-:W-:-:S07]  /*2d50*/  IADD3 R8, P5, R118, R3, RZ ;  /* 0x0000000376087210 */ /* 0x002fce0007fbe0ff */
[----:B------:R-:W-:Y:S01]  /*2d60*/  HMMA.16816.F32 R24, R16, R30, R24 ;  /* 0x0000001e1018723c */ /* 0x000fe20000001818 */
[----:B--2---:R-:W-:Y:S02]  /*2d70*/  IMAD.MOV.U32 R14, RZ, RZ, R120 ;  /* 0x000000ffff0e7224 */ /* 0x004fe400078e0078 */
[----:B------:R-:W-:Y:S02]  /*2d80*/  IMAD.MOV.U32 R15, RZ, RZ, R119 ;  /* 0x000000ffff0f7224 */ /* 0x000fe400078e0077 */
[----:B------:R-:W-:Y:S01]  /*2d90*/  IMAD.X R9, R117, 0x1, R2, P5 ;  /* 0x0000000175097824 */ /* 0x000fe200028e0602 */
[----:B------:R-:W-:Y:S02]  /*2da0*/  ISETP.GE.AND P5, PT, R155, UR7, PT ;  /* 0x000000079b007c0c */ /* 0x000fe4000bfa6270 */
[----:B------:R1:W-:Y:S01]  /*2db0*/  LDGSTS.E.BYPASS.128 [R41+0x1800], [R14.64], P2 ;  /* 0x018000000e297fae */ /* 0x0003e20009101c4c */
[----:B------:R-:W-:-:S03]  /*2dc0*/  IADD3 R12, P2, R118, R5, RZ ;  /* 0x00000005760c7210 */ /* 0x000fc60007f5e0ff */
[----:B------:R-:W0:Y:S02]  /*2dd0*/  LDGDEPBAR ;  /* 0x00000000000079af */ /* 0x000e240000000000 */
[----:B------:R-:W-:Y:S01]  /*2de0*/  IMAD.X R13, R117, 0x1, R4, P2 ;  /* 0x00000001750d7824 */ /* 0x000fe200010e0604 */
[----:B------:R-:W-:Y:S02]  /*2df0*/  ISETP.NE.U32.AND P2, PT, R20, RZ, PT ;  /* 0x000000ff1400720c */ /* 0x000fe40003f45070 */
[----:B------:R-:W-:Y:S02]  /*2e00*/  HMMA.16816.F32 R20, R16, R22, R96 ;  /* 0x000000161014723c */ /* 0x000fe40000001860 */
[----:B------:R2:W-:Y:S01]  /*2e10*/  LDGSTS.E.BYPASS.128 [R29], [R12.64], P3 ;  /* 0x000000000c1d7fae */ /* 0x0005e20009901c4c */
[----:B------:R-:W-:-:S03]  /*2e20*/  ISETP.GE.AND P3, PT, R157, UR7, PT ;  /* 0x000000079d007c0c */ /* 0x000fc6000bf66270 */
[----:B------:R3:W-:Y:S01]  /*2e30*/  LDGSTS.E.BYPASS.128 [R29+0x800], [R8.64], P4 ;  /* 0x00800000081d7fae */ /* 0x0007e2000a101c4c */
[----:B------:R-:W-:Y:S01]  /*2e40*/  ISETP.GE.AND P4, PT, R156, UR7, PT ;  /* 0x000000079c007c0c */ /* 0x000fe2000bf86270 */
[----:B------:R-:W-:Y:S01]  /*2e50*/  UIADD3 UR7, UR7, -0x40, URZ ;  /* 0xffffffc007077890 */ /* 0x000fe2000fffe03f */
[----:B-1----:R-:W-:Y:S02]  /*2e60*/  SEL R14, RZ, 0x10, P3 ;  /* 0x00000010ff0e7807 */ /* 0x002fe40001800000 */
[----:B------:R-:W-:Y:S02]  /*2e70*/  SEL R15, RZ, 0x10, P4 ;  /* 0x00000010ff0f7807 */ /* 0x000fe40002000000 */
[----:B------:R-:W-:Y:S02]  /*2e80*/  PLOP3.LUT P4, PT, PT, PT, UP1, 0x40, 0x0 ;  /* 0x000000000000781c */ /* 0x000fe40003f8e818 */
[----:B--2---:R-:W-:Y:S02]  /*2e90*/  SEL R12, RZ, 0x10, P5 ;  /* 0x00000010ff0c7807 */ /* 0x004fe40002800000 */
[----:B------:R-:W-:-:S02]  /*2ea0*/  IADD3 R42, P5, R118, R0, RZ ;  /* 0x00000000762a7210 */ /* 0x000fc40007fbe0ff */
[----:B------:R-:W-:Y:S02]  /*2eb0*/  SEL R12, R12, RZ, P4 ;  /* 0x000000ff0c0c7207 */ /* 0x000fe40002000000 */
[----:B------:R-:W-:Y:S01]  /*2ec0*/  PLOP3.LUT P3, PT, PT, PT, UP1, 0x40, 0x0 ;  /* 0x000000000000781c */ /* 0x000fe20003f6e818 */
[----:B------:R-:W-:Y:S01]  /*2ed0*/  IMAD.X R43, R117, 0x1, R6, P5 ;  /* 0x00000001752b7824 */ /* 0x000fe200028e0606 */
[----:B------:R-:W-:Y:S02]  /*2ee0*/  IADD3 R40, P4, R118, R7, RZ ;  /* 0x0000000776287210 */ /* 0x000fe40007f9e0ff */
[----:B------:R-:W-:Y:S02]  /*2ef0*/  SEL R14, R14, RZ, P6 ;  /* 0x000000ff0e0e7207 */ /* 0x000fe40003000000 */
[----:B------:R-:W-:Y:S01]  /*2f00*/  SEL R15, R15, RZ, P3 ;  /* 0x000000ff0f0f7207 */ /* 0x000fe20001800000 */
[----:B------:R-:W-:Y:S01]  /*2f10*/  IMAD.X R41, R117, 0x1, R100, P4 ;  /* 0x0000000175297824 */ /* 0x000fe200020e0664 */
[----:B------:R-:W-:Y:S01]  /*2f20*/  ISETP.NE.U32.AND P3, PT, R14, RZ, PT ;  /* 0x000000ff0e00720c */ /* 0x000fe20003f65070 */
[----:B------:R1:W-:Y:S01]  /*2f30*/  LDGSTS.E.BYPASS.128 [R29+0x1000], [R42.64], P0 ;  /* 0x010000002a1d7fae */ /* 0x0003e20008101c4c */
[----:B------:R-:W-:-:S02]  /*2f40*/  IADD3 R14, P0, R118, R101, RZ ;  /* 0x00000065760e7210 */ /* 0x000fc40007f1e0ff */
[----:B------:R-:W-:Y:S01]  /*2f50*/  ISETP.NE.U32.AND P6, PT, R15, RZ, PT ;  /* 0x000000ff0f00720c */ /* 0x000fe20003fc5070 */
[----:B------:R1:W-:Y:S01]  /*2f60*/  LDGSTS.E.BYPASS.128 [R29+0x1800], [R40.64], P1 ;  /* 0x01800000281d7fae */ /* 0x0003e20008901c4c */
[----:B------:R-:W-:Y:S01]  /*2f70*/  ISETP.NE.U32.AND P5, PT, R12, RZ, PT ;  /* 0x000000ff0c00720c */ /* 0x000fe20003fa5070 */
[C---:B------:R-:W-:Y:S01]  /*2f80*/  IMAD.X R15, R117.reuse, 0x1, R102, P0 ;  /* 0x00000001750f7824 */ /* 0x040fe200000e0666 */
[C---:B------:R-:W-:Y:S02]  /*2f90*/  IADD3 R12, P4, R118.reuse, R103, RZ ;  /* 0x00000067760c7210 */ /* 0x040fe40007f9e0ff */
[C---:B---3--:R-:W-:Y:S02]  /*2fa0*/  IADD3 R8, P1, R118.reuse, R109, RZ ;  /* 0x0000006d76087210 */ /* 0x048fe40007f3e0ff */
[----:B------:R-:W-:Y:S01]  /*2fb0*/  IADD3 R10, P0, R118, R111, RZ ;  /* 0x0000006f760a7210 */ /* 0x000fe20007f1e0ff */
[C---:B------:R-:W-:Y:S01]  /*2fc0*/  IMAD.X R13, R117.reuse, 0x1, R108, P4 ;  /* 0x00000001750d7824 */ /* 0x040fe200020e066c */
[----:B------:R1:W-:Y:S01]  /*2fd0*/  LDGSTS.E.BYPASS.128 [R29+0x2000], [R14.64], P2 ;  /* 0x020000000e1d7fae */ /* 0x0003e20009101c4c */
[C---:B------:R-:W-:Y:S01]  /*2fe0*/  IMAD.X R9, R117.reuse, 0x1, R110, P1 ;  /* 0x0000000175097824 */ /* 0x040fe200008e066e */
[----:B------:R-:W-:Y:S01]  /*2ff0*/  IADD3 R120, P1, R120, 0x80, RZ ;  /* 0x0000008078787810 */ /* 0x000fe20007f3e0ff */
[----:B------:R-:W-:Y:S01]  /*3000*/  IMAD.X R11, R117, 0x1, R112, P0 ;  /* 0x00000001750b7824 */ /* 0x000fe200000e0670 */
[----:B------:R1:W-:Y:S01]  /*3010*/  LDGSTS.E.BYPASS.128 [R29+0x2800], [R12.64], P3 ;  /* 0x028000000c1d7fae */ /* 0x0003e20009901c4c */
[----:B------:R-:W-:-:S02]  /*3020*/  LEA R118, P0, R153, R118, 0x1 ;  /* 0x0000007699767211 */ /* 0x000fc400078008ff */
[----:B------:R-:W-:Y:S01]  /*3030*/  IADD3 R122, P2, R122, 0x80, RZ ;  /* 0x000000807a7a7810 */ /* 0x000fe20007f5e0ff */
[----:B------:R1:W-:Y:S01]  /*3040*/  LDGSTS.E.BYPASS.128 [R29+0x3000], [R8.64], P6 ;  /* 0x03000000081d7fae */ /* 0x0003e2000b101c4c */
[----:B------:R-:W-:Y:S01]  /*3050*/  IADD3 R124, P3, R124, 0x80, RZ ;  /* 0x000000807c7c7810 */ /* 0x000fe20007f7e0ff */
[----:B------:R-:W-:Y:S01]  /*3060*/  IMAD.X R117, R117, 0x1, R116, P0 ;  /* 0x0000000175757824 */ /* 0x000fe200000e0674 */
[----:B------:R-:W-:Y:S01]  /*3070*/  IADD3 R126, P4, R126, 0x80, RZ ;  /* 0x000000807e7e7810 */ /* 0x000fe20007f9e0ff */
[----:B------:R1:W-:Y:S01]  /*3080*/  LDGSTS.E.BYPASS.128 [R29+0x3800], [R10.64], P5 ;  /* 0x038000000a1d7fae */ /* 0x0003e2000a901c4c */
[----:B------:R-:W-:Y:S01]  /*3090*/  PLOP3.LUT P5, PT, PT, PT, UP0, 0x80, 0x0 ;  /* 0x000000000000781c */ /* 0x000fe20003faf008 */
[----:B------:R-:W-:Y:S02]  /*30a0*/  IMAD.X R119, RZ, RZ, R119, P1 ;  /* 0x000000ffff777224 */ /* 0x000fe400008e0677 */
[----:B------:R-:W0:Y:S01]  /*30b0*/  LDGDEPBAR ;  /* 0x00000000000079af */ /* 0x000e220000000000 */
[----:B------:R-:W-:-:S02]  /*30c0*/  IMAD.X R121, RZ, RZ, R121, P2 ;  /* 0x000000ffff797224 */ /* 0x000fc400010e0679 */
[----:B------:R-:W-:Y:S02]  /*30d0*/  IMAD.X R123, RZ, RZ, R123, P3 ;  /* 0x000000ffff7b7224 */ /* 0x000fe400018e067b */
[----:B------:R-:W-:-:S05]  /*30e0*/  IMAD.X R125, RZ, RZ, R125, P4 ;  /* 0x000000ffff7d7224 */ /* 0x000fca00020e067d */
[----:B-1----:R-:W-:Y:S05]  /*30f0*/  @P5 BRA `(.L_x_2) ;  /* 0xfffff1f000005947 */ /* 0x002fea000383ffff */
[----:B------:R-:W-:Y:S02]  /*3100*/  F2FP.F16.F32.PACK_AB R38, R39, R38 ;  /* 0x000000262726723e */ /* 0x000fe400000000ff */
[----:B------:R-:W-:Y:S02]  /*3110*/  F2FP.F16.F32.PACK_AB R36, R37, R36 ;  /* 0x000000242524723e */ /* 0x000fe400000000ff */
[----:B------:R-:W-:Y:S02]  /*3120*/  F2FP.F16.F32.PACK_AB R0, R27, R26 ;  /* 0x0000001a1b00723e */ /* 0x000fe400000000ff */
[----:B------:R-:W-:Y:S02]  /*3130*/  F2FP.F16.F32.PACK_AB R37, R25, R24 ;  /* 0x000000181925723e */ /* 0x000fe400000000ff */
[----:B------:R-:W-:Y:S02]  /*3140*/  F2FP.F16.F32.PACK_AB R39, R23, R22 ;  /* 0x000000161727723e */ /* 0x000fe400000000ff */
[----:B------:R-:W-:-:S02]  /*3150*/  F2FP.F16.F32.PACK_AB R2, R21, R20 ;  /* 0x000000141502723e */ /* 0x000fc400000000ff */
        /* <DEDUP_REMOVED lines=26> */
.L_x_1:
[----:B------:R-:W-:Y:S01]  /*3300*/  IMAD.SHL.U32 R3, R127, 0x20, RZ ;  /* 0x000000207f037824 */ /* 0x000fe200078e00ff */
[----:B------:R-:W-:-:S04]  /*3310*/  DEPBAR.LE SB0, 0x0 ;  /* 0x000080000000791a */ /* 0x000fc80000000000 */
[----:B------:R-:W-:Y:S01]  /*3320*/  IMAD.SHL.U32 R127, R127, 0x2, RZ ;  /* 0x000000027f7f7824 */ /* 0x000fe200078e00ff */
[----:B------:R-:W-:Y:S01]  /*3330*/  LOP3.LUT R4, R3, 0x180, RZ, 0xc0, !PT ;  /* 0x0000018003047812 */ /* 0x000fe200078ec0ff */
[----:B------:R-:W-:Y:S01]  /*3340*/  IMAD.IADD R155, R114, 0x1, R155 ;  /* 0x00000001729b7824 */ /* 0x000fe200078e029b */
[----:B------:R-:W-:Y:S02]  /*3350*/  LOP3.LUT R154, R154, 0x3f8, RZ, 0xc0, !PT ;  /* 0x000003f89a9a7812 */ /* 0x000fe400078ec0ff */
[----:B------:R-:W-:Y:S02]  /*3360*/  LOP3.LUT R127, R4, 0x6, R127, 0xf8, !PT ;  /* 0x00000006047f7812 */ /* 0x000fe400078ef87f */
[C---:B------:R-:W-:Y:S01]  /*3370*/  LOP3.LUT R4, R154.reuse, 0x400, RZ, 0xfc, !PT ;  /* 0x000004009a047812 */ /* 0x040fe200078efcff */
[----:B------:R-:W-:Y:S01]  /*3380*/  IMAD.SHL.U32 R5, R154, 0x2, RZ ;  /* 0x000000029a057824 */ /* 0x000fe200078e00ff */
[----:B---3--:R-:W-:Y:S01]  /*3390*/  LOP3.LUT R28, R114, R163, RZ, 0xfc, !PT ;  /* 0x000000a3721c7212 */ /* 0x008fe200078efcff */
[----:B------:R-:W-:Y:S01]  /*33a0*/  IMAD R127, R162, 0x20, R127 ;  /* 0x00000020a27f7824 */ /* 0x000fe200078e027f */
[----:B------:R-:W-:Y:S01]  /*33b0*/  SHF.R.U32.HI R4, RZ, 0x3, R4 ;  /* 0x00000003ff047819 */ /* 0x000fe20000011604 */
[----:B------:R-:W-:Y:S01]  /*33c0*/  IMAD R29, R150, 0x2, R5 ;  /* 0x00000002961d7824 */ /* 0x000fe200078e0205 */
[----:B------:R-:W-:Y:S01]  /*33d0*/  BAR.SYNC.DEFER_BLOCKING 0x0 ;  /* 0x0000000000007b1d */ /* 0x000fe20000010000 */
[----:B------:R-:W-:Y:S01]  /*33e0*/  ISETP.GE.AND P0, PT, R113, c[0x0][0x17c], PT ;  /* 0x00005f0071007a0c */ /* 0x000fe20003f06270 */
[----:B------:R-:W-:Y:S01]  /*33f0*/  IMAD R40, R28, c[0x0][0x18c], RZ ;  /* 0x000063001c287a24 */ /* 0x000fe200078e02ff */
[----:B------:R-:W-:-:S02]  /*3400*/  IADD3 R3, R127, 0x400, RZ ;  /* 0x000004007f037810 */ /* 0x000fc40007ffe0ff */
[----:B------:R-:W-:Y:S02]  /*3410*/  LOP3.LUT R128, R127, R128, RZ, 0xfc, !PT ;  /* 0x000000807f807212 */ /* 0x000fe400078efcff */
[----:B------:R-:W-:Y:S02]  /*3420*/  SHF.R.U32.HI R3, RZ, 0x3, R3 ;  /* 0x00000003ff037819 */ /* 0x000fe40000011603 */
[----:B------:R-:W-:Y:S01]  /*3430*/  LOP3.LUT R4, R4, 0xf0, RZ, 0xc0, !PT ;  /* 0x000000f004047812 */ /* 0x000fe200078ec0ff */
[----:B------:R-:W-:Y:S01]  /*3440*/  IMAD.SHL.U32 R128, R128, 0x2, RZ ;  /* 0x0000000280807824 */ /* 0x000fe200078e00ff */
[----:B------:R-:W-:Y:S02]  /*3450*/  LOP3.LUT R3, R3, 0xf0, RZ, 0xc0, !PT ;  /* 0x000000f003037812 */ /* 0x000fe400078ec0ff */
[----:B------:R-:W-:Y:S01]  /*3460*/  ISETP.LT.AND P1, PT, R28, c[0x0][0x178], !P0 ;  /* 0x00005e001c007a0c */ /* 0x000fe20004721270 */
[----:B------:R-:W-:Y:S01]  /*3470*/  IMAD.IADD R41, R5, 0x1, R4 ;  /* 0x0000000105297824 */ /* 0x000fe200078e0204 */
[----:B------:R-:W-:Y:S01]  /*3480*/  LEA.HI R127, R127, R128, RZ, 0x1d ;  /* 0x000000807f7f7211 */ /* 0x000fe200078fe8ff */
[----:B------:R-:W-:Y:S01]  /*3490*/  IMAD.IADD R35, R128, 0x1, R3 ;  /* 0x0000000180237824 */ /* 0x000fe200078e0203 */
[----:B------:R-:W-:-:S04]  /*34a0*/  LOP3.LUT R3, R114, 0x8, R163, 0xfe, !PT ;  /* 0x0000000872037812 */ /* 0x000fc800078efea3 */
[C---:B------:R-:W-:Y:S01]  /*34b0*/  ISETP.LT.AND P2, PT, R3.reuse, c[0x0][0x178], !P0 ;  /* 0x00005e0003007a0c */ /* 0x040fe20004741270 */
[----:B------:R-:W-:Y:S01]  /*34c0*/  IMAD R42, R3, c[0x0][0x18c], RZ ;  /* 0x00006300032a7a24 */ /* 0x000fe200078e02ff */
[----:B------:R-:W-:Y:S04]  /*34d0*/  STS [R127], R88 ;  /* 0x000000587f007388 */ /* 0x000fe80000000800 */
[----:B------:R-:W-:Y:S04]  /*34e0*/  STS [R35+0x800], R90 ;  /* 0x0008005a23007388 */ /* 0x000fe80000000800 */
[----:B------:R-:W-:Y:S04]  /*34f0*/  STS [R127+0x40], R48 ;  /* 0x000040307f007388 */ /* 0x000fe80000000800 */
[----:B------:R-:W-:Y:S04]  /*3500*/  STS [R35+0x840], R50 ;  /* 0x0008403223007388 */ /* 0x000fe80000000800 */
[----:B------:R-:W-:Y:S04]  /*3510*/  STS [R127+0x80], R56 ;  /* 0x000080387f007388 */ /* 0x000fe80000000800 */
[----:B------:R-:W-:Y:S04]  /*3520*/  STS [R35+0x880], R58 ;  /* 0x0008803a23007388 */ /* 0x000fe80000000800 */
[----:B------:R-:W-:Y:S04]  /*3530*/  STS [R127+0xc0], R84 ;  /* 0x0000c0547f007388 */ /* 0x000fe80000000800 */
[----:B------:R-:W-:Y:S04]  /*3540*/  STS [R35+0x8c0], R86 ;  /* 0x0008c05623007388 */ /* 0x000fe80000000800 */
[----:B------:R-:W-:Y:S06]  /*3550*/  BAR.SYNC.DEFER_BLOCKING 0x0 ;  /* 0x0000000000007b1d */ /* 0x000fec0000010000 */
[----:B------:R-:W1:Y:S04]  /*3560*/  LDS.128 R12, [R29] ;  /* 0x000000001d0c7984 */ /* 0x000e680000000c00 */
[----:B------:R-:W2:Y:S04]  /*3570*/  LDS.128 R16, [R41+0x800] ;  /* 0x0008000029107984 */ /* 0x000ea80000000c00 */
[----:B------:R-:W-:Y:S06]  /*3580*/  BAR.SYNC.DEFER_BLOCKING 0x0 ;  /* 0x0000000000007b1d */ /* 0x000fec0000010000 */
        /* <DEDUP_REMOVED lines=9> */
[----:B------:R-:W3:Y:S04]  /*3620*/  LDS.128 R4, [R29] ;  /* 0x000000001d047984 */ /* 0x000ee80000000c00 */
[----:B------:R-:W4:Y:S04]  /*3630*/  LDS.128 R8, [R41+0x800] ;  /* 0x0008000029087984 */ /* 0x000f280000000c00 */
        /* <DEDUP_REMOVED lines=10> */
[----:B------:R-:W5:Y:S04]  /*36e0*/  LDS.128 R20, [R29] ;  /* 0x000000001d147984 */ /* 0x000f680000000c00 */
[----:B------:R-:W1:Y:S04]  /*36f0*/  LDS.128 R24, [R41+0x800] ;  /* 0x0008000029187984 */ /* 0x000e680000000c00 */
[----:B------:R-:W-:Y:S06]  /*3700*/  BAR.SYNC.DEFER_BLOCKING 0x0 ;  /* 0x0000000000007b1d */ /* 0x000fec0000010000 */
[----:B------:R2:W-:Y:S04]  /*3710*/  STS [R127], R32 ;  /* 0x000000207f007388 */ /* 0x0005e80000000800 */
[----:B------:R1:W-:Y:S04]  /*3720*/  STS [R35+0x800], R34 ;  /* 0x0008002223007388 */ /* 0x0003e80000000800 */
[----:B------:R3:W-:Y:S01]  /*3730*/  STS [R127+0x40], R2 ;  /* 0x000040027f007388 */ /* 0x0007e20000000800 */
[----:B--2---:R-:W-:-:S03]  /*3740*/  IMAD.WIDE R32, R42, R115, c[0x0][0x170] ;  /* 0x00005c002a207625 */ /* 0x004fc600078e0273 */
[----:B------:R-:W-:Y:S01]  /*3750*/  STS [R35+0x840], R39 ;  /* 0x0008402723007388 */ /* 0x000fe20000000800 */
[----:B-1----:R-:W-:-:S03]  /*3760*/  LOP3.LUT R34, R114, 0x28, R163, 0xfe, !PT ;  /* 0x0000002872227812 */ /* 0x002fc600078efea3 */
[----:B------:R-:W-:Y:S01]  /*3770*/  STS [R127+0x80], R37 ;  /* 0x000080257f007388 */ /* 0x000fe20000000800 */
[----:B------:R-:W-:Y:S01]  /*3780*/  IMAD.WIDE R32, R113, 0x2, R32 ;  /* 0x0000000271207825 */ /* 0x000fe200078e0220 */
[----:B------:R-:W-:Y:S02]  /*3790*/  ISETP.LT.AND P4, PT, R34, c[0x0][0x178], !P0 ;  /* 0x00005e0022007a0c */ /* 0x000fe40004781270 */
[----:B------:R1:W-:Y:S01]  /*37a0*/  STS [R35+0x880], R0 ;  /* 0x0008800023007388 */ /* 0x0003e20000000800 */
[----:B---3--:R-:W-:-:S03]  /*37b0*/  IMAD.WIDE R2, R40, R115, c[0x0][0x170] ;  /* 0x00005c0028027625 */ /* 0x008fc600078e0273 */
[----:B------:R2:W-:Y:S01]  /*37c0*/  STS [R127+0xc0], R36 ;  /* 0x0000c0247f007388 */ /* 0x0005e20000000800 */
[----:B------:R-:W-:Y:S02]  /*37d0*/  IMAD R34, R34, c[0x0][0x18c], RZ ;  /* 0x0000630022227a24 */ /* 0x000fe400078e02ff */
[----:B------:R-:W-:Y:S01]  /*37e0*/  IMAD.WIDE R2, R113, 0x2, R2 ;  /* 0x0000000271027825 */ /* 0x000fe200078e0202 */
[----:B------:R3:W-:Y:S01]  /*37f0*/  STS [R35+0x8c0], R38 ;  /* 0x0008c02623007388 */ /* 0x0007e20000000800 */
[----:B-1----:R-:W-:-:S03]  /*3800*/  LOP3.LUT R0, R114, 0x30, R163, 0xfe, !PT ;  /* 0x0000003072007812 */ /* 0x002fc600078efea3 */
[----:B------:R-:W-:Y:S01]  /*3810*/  BAR.SYNC.DEFER_BLOCKING 0x0 ;  /* 0x0000000000007b1d */ /* 0x000fe20000010000 */
[--C-:B--2---:R-:W-:Y:S02]  /*3820*/  LOP3.LUT R36, R114, 0x10, R163.reuse, 0xfe, !PT ;  /* 0x0000001072247812 */ /* 0x104fe400078efea3 */
[C---:B------:R-:W-:Y:S01]  /*3830*/  ISETP.LT.AND P5, PT, R0.reuse, c[0x0][0x178], !P0 ;  /* 0x00005e0000007a0c */ /* 0x040fe200047a1270 */
[----:B------:R-:W-:Y:S01]  /*3840*/  IMAD R0, R0, c[0x0][0x18c], RZ ;  /* 0x0000630000007a24 */ /* 0x000fe200078e02ff */
[C-C-:B---3--:R-:W-:Y:S02]  /*3850*/  LOP3.LUT R35, R114.reuse, 0x20, R163.reuse, 0xfe, !PT ;  /* 0x0000002072237812 */ /* 0x148fe400078efea3 */
[----:B------:R-:W-:Y:S02]  /*3860*/  LOP3.LUT R114, R114, 0x18, R163, 0xfe, !PT ;  /* 0x0000001872727812 */ /* 0x000fe400078efea3 */
[C---:B------:R-:W-:Y:S01]  /*3870*/  ISETP.LT.AND P3, PT, R35.reuse, c[0x0][0x178], !P0 ;  /* 0x00005e0023007a0c */ /* 0x040fe20004761270 */
[----:B------:R-:W-:Y:S01]  /*3880*/  IMAD R38, R35, c[0x0][0x18c], RZ ;  /* 0x0000630023267a24 */ /* 0x000fe200078e02ff */
[----:B------:R-:W1:Y:S04]  /*3890*/  LDS.128 R28, [R29] ;  /* 0x000000001d1c7984 */ /* 0x000e680000000c00 */
[----:B------:R2:W-:Y:S01]  /*38a0*/  @P1 STG.E.128 [R2.64], R12 ;  /* 0x0000000c02001986 */ /* 0x0005e2000c101d0c */
[C---:B------:R-:W-:Y:S01]  /*38b0*/  ISETP.LT.AND P1, PT, R36.reuse, c[0x0][0x178], !P0 ;  /* 0x00005e0024007a0c */ /* 0x040fe20004721270 */
[----:B------:R-:W-:-:S02]  /*38c0*/  IMAD R36, R36, c[0x0][0x18c], RZ ;  /* 0x0000630024247a24 */ /* 0x000fc400078e02ff */
[----:B------:R3:W-:Y:S01]  /*38d0*/  @P2 STG.E.128 [R32.64], R16 ;  /* 0x0000001020002986 */ /* 0x0007e2000c101d0c */
[C---:B------:R-:W-:Y:S01]  /*38e0*/  ISETP.LT.AND P2, PT, R114.reuse, c[0x0][0x178], !P0 ;  /* 0x00005e0072007a0c */ /* 0x040fe20004741270 */
[----:B------:R-:W-:Y:S01]  /*38f0*/  IMAD R114, R114, c[0x0][0x18c], RZ ;  /* 0x0000630072727a24 */ /* 0x000fe200078e02ff */
[----:B------:R-:W-:Y:S01]  /*3900*/  ISETP.LT.AND P0, PT, R155, c[0x0][0x178], !P0 ;  /* 0x00005e009b007a0c */ /* 0x000fe20004701270 */
[----:B--2---:R-:W-:-:S04]  /*3910*/  IMAD.WIDE R2, R36, R115, c[0x0][0x170] ;  /* 0x00005c0024027625 */ /* 0x004fc800078e0273 */
[----:B------:R-:W-:-:S04]  /*3920*/  IMAD.WIDE R12, R114, R115, c[0x0][0x170] ;  /* 0x00005c00720c7625 */ /* 0x000fc800078e0273 */
[----:B------:R-:W-:-:S04]  /*3930*/  IMAD.WIDE R14, R38, R115, c[0x0][0x170] ;  /* 0x00005c00260e7625 */ /* 0x000fc800078e0273 */
[----:B---3--:R-:W-:-:S04]  /*3940*/  IMAD.WIDE R16, R34, R115, c[0x0][0x170] ;  /* 0x00005c0022107625 */ /* 0x008fc800078e0273 */
[----:B------:R-:W-:-:S04]  /*3950*/  IMAD.WIDE R18, R0, R115, c[0x0][0x170] ;  /* 0x00005c0000127625 */ /* 0x000fc800078e0273 */
[----:B------:R-:W-:-:S04]  /*3960*/  IMAD.WIDE R2, R113, 0x2, R2 ;  /* 0x0000000271027825 */ /* 0x000fc800078e0202 */
[C---:B------:R-:W-:Y:S01]  /*3970*/  IMAD.WIDE R12, R113.reuse, 0x2, R12 ;  /* 0x00000002710c7825 */ /* 0x040fe200078e020c */
[----:B------:R2:W-:Y:S03]  /*3980*/  @P1 STG.E.128 [R2.64], R4 ;  /* 0x0000000402001986 */ /* 0x0005e6000c101d0c */
[C---:B------:R-:W-:Y:S01]  /*3990*/  IMAD.WIDE R14, R113.reuse, 0x2, R14 ;  /* 0x00000002710e7825 */ /* 0x040fe200078e020e */
[----:B----4-:R2:W-:Y:S03]  /*39a0*/  @P2 STG.E.128 [R12.64], R8 ;  /* 0x000000080c002986 */ /* 0x0105e6000c101d0c */
[C---:B------:R-:W-:Y:S01]  /*39b0*/  IMAD.WIDE R16, R113.reuse, 0x2, R16 ;  /* 0x0000000271107825 */ /* 0x040fe200078e0210 */
[----:B-----5:R2:W-:Y:S03]  /*39c0*/  @P3 STG.E.128 [R14.64], R20 ;  /* 0x000000140e003986 */ /* 0x0205e6000c101d0c */
[----:B------:R-:W-:Y:S01]  /*39d0*/  IMAD.WIDE R18, R113, 0x2, R18 ;  /* 0x0000000271127825 */ /* 0x000fe200078e0212 */
[----:B------:R2:W-:Y:S04]  /*39e0*/  @P4 STG.E.128 [R16.64], R24 ;  /* 0x0000001810004986 */ /* 0x0005e8000c101d0c */
[----:B-1----:R2:W-:Y:S01]  /*39f0*/  @P5 STG.E.128 [R18.64], R28 ;  /* 0x0000001c12005986 */ /* 0x0025e2000c101d0c */
[----:B------:R-:W-:Y:S05]  /*3a00*/  @!P0 EXIT ;  /* 0x000000000000894d */ /* 0x000fea0003800000 */
[----:B------:R-:W1:Y:S01]  /*3a10*/  LDS.128 R40, [R41+0x800] ;  /* 0x0008000029287984 */ /* 0x000e620000000c00 */
[----:B--2---:R-:W-:-:S04]  /*3a20*/  IMAD R2, R155, c[0x0][0x18c], RZ ;  /* 0x000063009b027a24 */ /* 0x004fc800078e02ff */
[----:B------:R-:W-:-:S06]  /*3a30*/  IMAD.WIDE R2, R2, R115, c[0x0][0x170] ;  /* 0x00005c0002027625 */ /* 0x000fcc00078e0273 */
[----:B------:R-:W-:-:S05]  /*3a40*/  IMAD.WIDE R2, R113, 0x2, R2 ;  /* 0x0000000271027825 */ /* 0x000fca00078e0202 */
[----:B-1----:R-:W-:Y:S01]  /*3a50*/  STG.E.128 [R2.64], R40 ;  /* 0x0000002802007986 */ /* 0x002fe2000c101d0c */
[----:B------:R-:W-:Y:S05]  /*3a60*/  EXIT ;  /* 0x000000000000794d */ /* 0x000fea0003800000 */
.L_x_3:
[----:B------:R-:W-:-:S00]  /*3a70*/  BRA `(.L_x_3) ;  /* 0xfffffff000007947 */ /* 0x000fc0000383ffff */
[----:B------:R-:W-:-:S00]  /*3a80*/  NOP ;  /* 0x0000000000007918 */ /* 0x000fc00000000000 */
[----:B------:R-:W-:-:S00]  /*3a90*/  NOP ;  /* 0x0000000000007918 */ /* 0x000fc00000000000 */
[----:B------:R-:W-:-:S00]  /*3aa0*/  NOP ;  /* 0x0000000000007918 */ /* 0x000fc00000000000 */
[----:B------:R-:W-:-:S00]  /*3ab0*/  NOP ;  /* 0x0000000000007918 */ /* 0x000fc00000000000 */
[----:B------:R-:W-:-:S00]  /*3ac0*/  NOP ;  /* 0x0000000000007918 */ /* 0x000fc00000000000 */
[----:B------:R-:W-:-:S00]  /*3ad0*/  NOP ;  /* 0x0000000000007918 */ /* 0x000fc00000000000 */
[----:B------:R-:W-:-:S00]  /*3ae0*/  NOP ;  /* 0x0000000000007918 */ /* 0x000fc00000000000 */
[----:B------:R-:W-:-:S00]  /*3af0*/  NOP ;  /* 0x0000000000007918 */ /* 0x000fc00000000000 */
.L_x_4:


//--------------------- .nv.shared.matmul_kernel  --------------------------
	.section	.nv.shared.matmul_kernel,"aw",@nobits
	.sectionflags	@""
	.align	16
